//
// Generated by NVIDIA NVVM Compiler
//
// Compiler Build ID: CL-36424714
// Cuda compilation tools, release 13.0, V13.0.88
// Based on NVVM 20.0.0
//

.version 9.0
.target sm_100
.address_size 64

	// .globl	gielis_lattice_lock
.global .align 4 .b8 __cudart_i2opi_f[24] = {65, 144, 67, 60, 153, 149, 98, 219, 192, 221, 52, 245, 209, 87, 39, 252, 41, 21, 68, 78, 110, 131, 249, 162};

.visible .entry gielis_lattice_lock(
	.param .u64 .ptr .align 1 gielis_lattice_lock_param_0,
	.param .u64 .ptr .align 1 gielis_lattice_lock_param_1,
	.param .u64 .ptr .align 1 gielis_lattice_lock_param_2,
	.param .u64 .ptr .align 1 gielis_lattice_lock_param_3,
	.param .u64 .ptr .align 1 gielis_lattice_lock_param_4,
	.param .u64 .ptr .align 1 gielis_lattice_lock_param_5,
	.param .u64 .ptr .align 1 gielis_lattice_lock_param_6,
	.param .u32 gielis_lattice_lock_param_7,
	.param .u32 gielis_lattice_lock_param_8
)
{
	.local .align 4 .b8 	__local_depot0[28];
	.reg .b64 	%SP;
	.reg .b64 	%SPL;
	.reg .pred 	%p<182>;
	.reg .b32 	%r<333>;
	.reg .b32 	%f<639>;
	.reg .b64 	%rd<132>;
	.reg .b64 	%fd<13>;

	mov.u64 	%SPL, __local_depot0;
	ld.param.u64 	%rd28, [gielis_lattice_lock_param_2];
	ld.param.u64 	%rd29, [gielis_lattice_lock_param_3];
	ld.param.u64 	%rd30, [gielis_lattice_lock_param_4];
	ld.param.u64 	%rd31, [gielis_lattice_lock_param_5];
	ld.param.u32 	%r82, [gielis_lattice_lock_param_7];
	ld.param.u32 	%r83, [gielis_lattice_lock_param_8];
	add.u64 	%rd1, %SPL, 0;
	add.u64 	%rd2, %SPL, 0;
	add.u64 	%rd3, %SPL, 0;
	mov.u32 	%r84, %ctaid.x;
	mov.u32 	%r85, %ntid.x;
	mov.u32 	%r86, %tid.x;
	mad.lo.s32 	%r1, %r84, %r85, %r86;
	setp.ge.s32 	%p1, %r1, %r83;
	@%p1 bra 	$L__BB0_104;
	cvta.to.global.u64 	%rd36, %rd28;
	cvta.to.global.u64 	%rd37, %rd29;
	cvta.to.global.u64 	%rd38, %rd30;
	cvta.to.global.u64 	%rd39, %rd31;
	mul.wide.s32 	%rd40, %r1, 4;
	add.s64 	%rd41, %rd36, %rd40;
	ld.global.f32 	%f1, [%rd41];
	add.s64 	%rd42, %rd37, %rd40;
	ld.global.f32 	%f2, [%rd42];
	add.s64 	%rd43, %rd38, %rd40;
	ld.global.f32 	%f3, [%rd43];
	add.s64 	%rd44, %rd39, %rd40;
	ld.global.f32 	%f4, [%rd44];
	setp.lt.s32 	%p2, %r82, 1;
	mov.f32 	%f629, 0f00000000;
	mov.f32 	%f630, %f629;
	@%p2 bra 	$L__BB0_52;
	mul.f32 	%f112, %f3, 0f3F000000;
	cvt.rzi.f32.f32 	%f113, %f112;
	add.f32 	%f114, %f113, %f113;
	sub.f32 	%f115, %f3, %f114;
	abs.f32 	%f5, %f115;
	cvt.rmi.f32.f32 	%f6, %f3;
	mul.f32 	%f116, %f4, 0f3F000000;
	cvt.rzi.f32.f32 	%f117, %f116;
	add.f32 	%f118, %f117, %f117;
	sub.f32 	%f119, %f4, %f118;
	abs.f32 	%f7, %f119;
	cvt.rmi.f32.f32 	%f8, %f4;
	setp.lt.f32 	%p3, %f2, 0f358637BD;
	mov.f32 	%f120, 0fBF800000;
	div.rn.f32 	%f121, %f120, %f2;
	selp.f32 	%f9, 0fC9742400, %f121, %p3;
	mul.f32 	%f122, %f9, 0f3F000000;
	cvt.rzi.f32.f32 	%f123, %f122;
	add.f32 	%f124, %f123, %f123;
	sub.f32 	%f125, %f9, %f124;
	abs.f32 	%f10, %f125;
	cvt.rmi.f32.f32 	%f11, %f9;
	mov.f32 	%f630, 0f00000000;
	mov.b32 	%r307, 0;
	mov.u64 	%rd72, __cudart_i2opi_f;
	mov.f32 	%f629, %f630;
$L__BB0_3:
	ld.param.u64 	%rd121, [gielis_lattice_lock_param_1];
	cvta.to.global.u64 	%rd45, %rd121;
	mul.wide.u32 	%rd46, %r307, 4;
	add.s64 	%rd47, %rd45, %rd46;
	ld.global.f32 	%f14, [%rd47];
	mul.f32 	%f126, %f1, %f14;
	mul.f32 	%f15, %f126, 0f3E800000;
	mul.f32 	%f127, %f15, 0f3F22F983;
	cvt.rni.s32.f32 	%r315, %f127;
	cvt.rn.f32.s32 	%f128, %r315;
	fma.rn.f32 	%f129, %f128, 0fBFC90FDA, %f15;
	fma.rn.f32 	%f130, %f128, 0fB3A22168, %f129;
	fma.rn.f32 	%f625, %f128, 0fA7C234C5, %f130;
	abs.f32 	%f17, %f15;
	setp.ltu.f32 	%p4, %f17, 0f47CE4780;
	mov.u32 	%r311, %r315;
	mov.f32 	%f623, %f625;
	@%p4 bra 	$L__BB0_11;
	setp.neu.f32 	%p5, %f17, 0f7F800000;
	@%p5 bra 	$L__BB0_6;
	mov.f32 	%f133, 0f00000000;
	mul.rn.f32 	%f623, %f15, %f133;
	mov.b32 	%r311, 0;
	bra.uni 	$L__BB0_11;
$L__BB0_6:
	mov.b32 	%r4, %f15;
	mov.b64 	%rd124, 0;
	mov.b32 	%r308, 0;
$L__BB0_7:
	.pragma "nounroll";
	mul.wide.u32 	%rd49, %r308, 4;
	add.s64 	%rd51, %rd72, %rd49;
	ld.global.nc.u32 	%r89, [%rd51];
	shl.b32 	%r90, %r4, 8;
	or.b32  	%r91, %r90, -2147483648;
	mad.wide.u32 	%rd52, %r89, %r91, %rd124;
	shr.u64 	%rd124, %rd52, 32;
	add.s64 	%rd53, %rd1, %rd49;
	st.local.u32 	[%rd53], %rd52;
	add.s32 	%r308, %r308, 1;
	setp.ne.s32 	%p6, %r308, 6;
	@%p6 bra 	$L__BB0_7;
	shr.u32 	%r92, %r4, 23;
	st.local.u32 	[%rd1+24], %rd124;
	and.b32  	%r7, %r92, 31;
	and.b32  	%r93, %r92, 224;
	add.s32 	%r94, %r93, -128;
	shr.u32 	%r95, %r94, 5;
	mul.wide.u32 	%rd54, %r95, 4;
	sub.s64 	%rd6, %rd1, %rd54;
	ld.local.u32 	%r309, [%rd6+24];
	ld.local.u32 	%r310, [%rd6+20];
	setp.eq.s32 	%p7, %r7, 0;
	@%p7 bra 	$L__BB0_10;
	shf.l.wrap.b32 	%r309, %r310, %r309, %r7;
	ld.local.u32 	%r96, [%rd6+16];
	shf.l.wrap.b32 	%r310, %r96, %r310, %r7;
$L__BB0_10:
	shr.u32 	%r97, %r309, 30;
	shf.l.wrap.b32 	%r98, %r310, %r309, 2;
	shl.b32 	%r99, %r310, 2;
	shr.u32 	%r100, %r98, 31;
	add.s32 	%r101, %r100, %r97;
	neg.s32 	%r102, %r101;
	setp.lt.s32 	%p8, %r4, 0;
	selp.b32 	%r311, %r102, %r101, %p8;
	xor.b32  	%r103, %r98, %r4;
	shr.s32 	%r104, %r98, 31;
	xor.b32  	%r105, %r104, %r98;
	xor.b32  	%r106, %r104, %r99;
	cvt.u64.u32 	%rd55, %r105;
	shl.b64 	%rd56, %rd55, 32;
	cvt.u64.u32 	%rd57, %r106;
	or.b64  	%rd58, %rd56, %rd57;
	cvt.rn.f64.s64 	%fd1, %rd58;
	mul.f64 	%fd2, %fd1, 0d3BF921FB54442D19;
	cvt.rn.f32.f64 	%f131, %fd2;
	neg.f32 	%f132, %f131;
	setp.lt.s32 	%p9, %r103, 0;
	selp.f32 	%f623, %f132, %f131, %p9;
$L__BB0_11:
	setp.eq.f32 	%p10, %f3, 0f00000000;
	add.s32 	%r108, %r311, 1;
	mul.rn.f32 	%f135, %f623, %f623;
	and.b32  	%r109, %r311, 1;
	setp.eq.b32 	%p11, %r109, 1;
	selp.f32 	%f136, %f623, 0f3F800000, %p11;
	fma.rn.f32 	%f137, %f135, %f136, 0f00000000;
	fma.rn.f32 	%f138, %f135, 0f37CBAC00, 0fBAB607ED;
	selp.f32 	%f139, 0fB94D4153, %f138, %p11;
	selp.f32 	%f140, 0f3C0885E4, 0f3D2AAABB, %p11;
	fma.rn.f32 	%f141, %f139, %f135, %f140;
	selp.f32 	%f142, 0fBE2AAAA8, 0fBEFFFFFF, %p11;
	fma.rn.f32 	%f143, %f141, %f135, %f142;
	fma.rn.f32 	%f144, %f143, %f137, %f136;
	and.b32  	%r110, %r108, 2;
	setp.eq.s32 	%p12, %r110, 0;
	mov.f32 	%f145, 0f00000000;
	sub.f32 	%f146, %f145, %f144;
	selp.f32 	%f147, %f144, %f146, %p12;
	abs.f32 	%f21, %f147;
	abs.f32 	%f22, %f21;
	setp.lt.f32 	%p13, %f22, 0f00800000;
	mul.f32 	%f148, %f22, 0f4B800000;
	selp.f32 	%f149, %f148, %f22, %p13;
	selp.f32 	%f150, 0fC1C00000, 0f00000000, %p13;
	mov.b32 	%r111, %f149;
	add.s32 	%r112, %r111, -1060439283;
	and.b32  	%r113, %r112, -8388608;
	sub.s32 	%r114, %r111, %r113;
	mov.b32 	%f151, %r114;
	cvt.rn.f32.s32 	%f152, %r113;
	fma.rn.f32 	%f153, %f152, 0f34000000, %f150;
	add.f32 	%f154, %f151, 0fBF800000;
	add.f32 	%f155, %f151, 0f3F800000;
	rcp.approx.ftz.f32 	%f156, %f155;
	add.f32 	%f157, %f154, %f154;
	mul.f32 	%f158, %f157, %f156;
	mul.f32 	%f159, %f158, %f158;
	sub.f32 	%f160, %f154, %f158;
	add.f32 	%f161, %f160, %f160;
	neg.f32 	%f162, %f158;
	fma.rn.f32 	%f163, %f162, %f154, %f161;
	mul.rn.f32 	%f164, %f156, %f163;
	fma.rn.f32 	%f165, %f159, 0f3A2C32E4, 0f3B52E7DB;
	fma.rn.f32 	%f166, %f165, %f159, 0f3C93BB73;
	fma.rn.f32 	%f167, %f166, %f159, 0f3DF6384F;
	mul.rn.f32 	%f168, %f167, %f159;
	fma.rn.f32 	%f169, %f158, 0f3FB8AA3B, %f153;
	sub.f32 	%f170, %f153, %f169;
	fma.rn.f32 	%f171, %f158, 0f3FB8AA3B, %f170;
	fma.rn.f32 	%f172, %f164, 0f3FB8AA3B, %f171;
	fma.rn.f32 	%f173, %f158, 0f32A55E34, %f172;
	mul.f32 	%f174, %f168, 0f40400000;
	fma.rn.f32 	%f175, %f174, %f164, %f173;
	fma.rn.f32 	%f176, %f168, %f158, %f175;
	add.rn.f32 	%f177, %f169, %f176;
	neg.f32 	%f178, %f169;
	add.rn.f32 	%f179, %f177, %f178;
	neg.f32 	%f180, %f179;
	add.rn.f32 	%f181, %f176, %f180;
	mul.rn.f32 	%f182, %f177, %f3;
	neg.f32 	%f183, %f182;
	fma.rn.f32 	%f184, %f177, %f3, %f183;
	fma.rn.f32 	%f185, %f181, %f3, %f184;
	cvt.rni.f32.f32 	%f186, %f182;
	sub.f32 	%f187, %f182, %f186;
	add.f32 	%f188, %f187, %f185;
	fma.rn.f32 	%f189, %f188, 0f391FCB8E, 0f3AAF85ED;
	fma.rn.f32 	%f190, %f189, %f188, 0f3C1D9856;
	fma.rn.f32 	%f191, %f190, %f188, 0f3D6357BB;
	fma.rn.f32 	%f192, %f191, %f188, 0f3E75FDEC;
	fma.rn.f32 	%f193, %f192, %f188, 0f3F317218;
	fma.rn.f32 	%f194, %f193, %f188, 0f3F800000;
	cvt.rzi.s32.f32 	%r115, %f186;
	setp.gt.f32 	%p14, %f186, 0f00000000;
	selp.b32 	%r116, 0, -2097152000, %p14;
	add.s32 	%r117, %r116, 2130706432;
	mov.b32 	%f195, %r117;
	mul.f32 	%f196, %f194, %f195;
	shl.b32 	%r118, %r115, 23;
	sub.s32 	%r119, %r118, %r116;
	mov.b32 	%f197, %r119;
	mul.f32 	%f198, %f196, %f197;
	abs.f32 	%f199, %f182;
	setp.gt.f32 	%p15, %f199, 0f43180000;
	setp.lt.f32 	%p16, %f182, 0f00000000;
	selp.f32 	%f200, 0f00000000, 0f7F800000, %p16;
	selp.f32 	%f23, %f200, %f198, %p15;
	setp.eq.f32 	%p17, %f21, 0f3F800000;
	or.pred  	%p18, %p17, %p10;
	mov.f32 	%f624, 0f3F800000;
	@%p18 bra 	$L__BB0_19;
	abs.f32 	%f201, %f3;
	setp.num.f32 	%p19, %f201, %f201;
	setp.num.f32 	%p20, %f22, %f22;
	and.pred  	%p21, %p20, %p19;
	@%p21 bra 	$L__BB0_14;
	add.rn.f32 	%f624, %f21, %f3;
	bra.uni 	$L__BB0_19;
$L__BB0_14:
	setp.neu.f32 	%p22, %f21, 0f00000000;
	setp.neu.f32 	%p23, %f22, 0f7F800000;
	and.pred  	%p24, %p22, %p23;
	@%p24 bra 	$L__BB0_16;
	setp.lt.f32 	%p31, %f3, 0f00000000;
	setp.neu.f32 	%p32, %f5, 0f3F800000;
	add.f32 	%f205, %f21, %f21;
	mov.b32 	%r120, %f205;
	xor.b32  	%r121, %r120, 2139095040;
	selp.b32 	%r122, %r121, %r120, %p31;
	and.b32  	%r123, %r122, 2147483647;
	selp.b32 	%r124, %r123, %r122, %p32;
	mov.b32 	%f624, %r124;
	bra.uni 	$L__BB0_19;
$L__BB0_16:
	setp.eq.f32 	%p25, %f201, 0f7F800000;
	setp.eq.f32 	%p26, %f21, 0fBF800000;
	and.pred  	%p27, %p26, %p25;
	@%p27 bra 	$L__BB0_19;
	setp.geu.f32 	%p28, %f21, 0f00000000;
	mov.f32 	%f624, %f23;
	@%p28 bra 	$L__BB0_19;
	setp.neu.f32 	%p29, %f3, %f6;
	setp.neu.f32 	%p30, %f5, 0f3F800000;
	neg.f32 	%f203, %f23;
	selp.f32 	%f204, %f23, %f203, %p30;
	selp.f32 	%f624, 0f7FFFFFFF, %f204, %p29;
$L__BB0_19:
	setp.ltu.f32 	%p33, %f17, 0f47CE4780;
	@%p33 bra 	$L__BB0_27;
	setp.neu.f32 	%p34, %f17, 0f7F800000;
	@%p34 bra 	$L__BB0_22;
	mov.f32 	%f208, 0f00000000;
	mul.rn.f32 	%f625, %f15, %f208;
	mov.b32 	%r315, 0;
	bra.uni 	$L__BB0_27;
$L__BB0_22:
	mov.b32 	%r16, %f15;
	mov.b64 	%rd125, 0;
	mov.b32 	%r312, 0;
$L__BB0_23:
	.pragma "nounroll";
	mul.wide.u32 	%rd60, %r312, 4;
	add.s64 	%rd62, %rd72, %rd60;
	ld.global.nc.u32 	%r126, [%rd62];
	shl.b32 	%r127, %r16, 8;
	or.b32  	%r128, %r127, -2147483648;
	mad.wide.u32 	%rd63, %r126, %r128, %rd125;
	shr.u64 	%rd125, %rd63, 32;
	add.s64 	%rd64, %rd3, %rd60;
	st.local.u32 	[%rd64], %rd63;
	add.s32 	%r312, %r312, 1;
	setp.ne.s32 	%p35, %r312, 6;
	@%p35 bra 	$L__BB0_23;
	shr.u32 	%r129, %r16, 23;
	st.local.u32 	[%rd3+24], %rd125;
	and.b32  	%r19, %r129, 31;
	and.b32  	%r130, %r129, 224;
	add.s32 	%r131, %r130, -128;
	shr.u32 	%r132, %r131, 5;
	mul.wide.u32 	%rd65, %r132, 4;
	sub.s64 	%rd9, %rd3, %rd65;
	ld.local.u32 	%r313, [%rd9+24];
	ld.local.u32 	%r314, [%rd9+20];
	setp.eq.s32 	%p36, %r19, 0;
	@%p36 bra 	$L__BB0_26;
	shf.l.wrap.b32 	%r313, %r314, %r313, %r19;
	ld.local.u32 	%r133, [%rd9+16];
	shf.l.wrap.b32 	%r314, %r133, %r314, %r19;
$L__BB0_26:
	shr.u32 	%r134, %r313, 30;
	shf.l.wrap.b32 	%r135, %r314, %r313, 2;
	shl.b32 	%r136, %r314, 2;
	shr.u32 	%r137, %r135, 31;
	add.s32 	%r138, %r137, %r134;
	neg.s32 	%r139, %r138;
	setp.lt.s32 	%p37, %r16, 0;
	selp.b32 	%r315, %r139, %r138, %p37;
	xor.b32  	%r140, %r135, %r16;
	shr.s32 	%r141, %r135, 31;
	xor.b32  	%r142, %r141, %r135;
	xor.b32  	%r143, %r141, %r136;
	cvt.u64.u32 	%rd66, %r142;
	shl.b64 	%rd67, %rd66, 32;
	cvt.u64.u32 	%rd68, %r143;
	or.b64  	%rd69, %rd67, %rd68;
	cvt.rn.f64.s64 	%fd3, %rd69;
	mul.f64 	%fd4, %fd3, 0d3BF921FB54442D19;
	cvt.rn.f32.f64 	%f206, %fd4;
	neg.f32 	%f207, %f206;
	setp.lt.s32 	%p38, %r140, 0;
	selp.f32 	%f625, %f207, %f206, %p38;
$L__BB0_27:
	setp.eq.f32 	%p39, %f4, 0f00000000;
	mul.rn.f32 	%f210, %f625, %f625;
	and.b32  	%r145, %r315, 1;
	setp.eq.b32 	%p40, %r145, 1;
	selp.f32 	%f211, 0f3F800000, %f625, %p40;
	fma.rn.f32 	%f212, %f210, %f211, 0f00000000;
	fma.rn.f32 	%f213, %f210, 0f37CBAC00, 0fBAB607ED;
	selp.f32 	%f214, %f213, 0fB94D4153, %p40;
	selp.f32 	%f215, 0f3D2AAABB, 0f3C0885E4, %p40;
	fma.rn.f32 	%f216, %f214, %f210, %f215;
	selp.f32 	%f217, 0fBEFFFFFF, 0fBE2AAAA8, %p40;
	fma.rn.f32 	%f218, %f216, %f210, %f217;
	fma.rn.f32 	%f219, %f218, %f212, %f211;
	and.b32  	%r146, %r315, 2;
	setp.eq.s32 	%p41, %r146, 0;
	mov.f32 	%f220, 0f00000000;
	sub.f32 	%f221, %f220, %f219;
	selp.f32 	%f222, %f219, %f221, %p41;
	abs.f32 	%f32, %f222;
	abs.f32 	%f33, %f32;
	setp.lt.f32 	%p42, %f33, 0f00800000;
	mul.f32 	%f223, %f33, 0f4B800000;
	selp.f32 	%f224, %f223, %f33, %p42;
	selp.f32 	%f225, 0fC1C00000, 0f00000000, %p42;
	mov.b32 	%r147, %f224;
	add.s32 	%r148, %r147, -1060439283;
	and.b32  	%r149, %r148, -8388608;
	sub.s32 	%r150, %r147, %r149;
	mov.b32 	%f226, %r150;
	cvt.rn.f32.s32 	%f227, %r149;
	fma.rn.f32 	%f228, %f227, 0f34000000, %f225;
	add.f32 	%f229, %f226, 0fBF800000;
	add.f32 	%f230, %f226, 0f3F800000;
	rcp.approx.ftz.f32 	%f231, %f230;
	add.f32 	%f232, %f229, %f229;
	mul.f32 	%f233, %f232, %f231;
	mul.f32 	%f234, %f233, %f233;
	sub.f32 	%f235, %f229, %f233;
	add.f32 	%f236, %f235, %f235;
	neg.f32 	%f237, %f233;
	fma.rn.f32 	%f238, %f237, %f229, %f236;
	mul.rn.f32 	%f239, %f231, %f238;
	fma.rn.f32 	%f240, %f234, 0f3A2C32E4, 0f3B52E7DB;
	fma.rn.f32 	%f241, %f240, %f234, 0f3C93BB73;
	fma.rn.f32 	%f242, %f241, %f234, 0f3DF6384F;
	mul.rn.f32 	%f243, %f242, %f234;
	fma.rn.f32 	%f244, %f233, 0f3FB8AA3B, %f228;
	sub.f32 	%f245, %f228, %f244;
	fma.rn.f32 	%f246, %f233, 0f3FB8AA3B, %f245;
	fma.rn.f32 	%f247, %f239, 0f3FB8AA3B, %f246;
	fma.rn.f32 	%f248, %f233, 0f32A55E34, %f247;
	mul.f32 	%f249, %f243, 0f40400000;
	fma.rn.f32 	%f250, %f249, %f239, %f248;
	fma.rn.f32 	%f251, %f243, %f233, %f250;
	add.rn.f32 	%f252, %f244, %f251;
	neg.f32 	%f253, %f244;
	add.rn.f32 	%f254, %f252, %f253;
	neg.f32 	%f255, %f254;
	add.rn.f32 	%f256, %f251, %f255;
	mul.rn.f32 	%f257, %f252, %f4;
	neg.f32 	%f258, %f257;
	fma.rn.f32 	%f259, %f252, %f4, %f258;
	fma.rn.f32 	%f260, %f256, %f4, %f259;
	cvt.rni.f32.f32 	%f261, %f257;
	sub.f32 	%f262, %f257, %f261;
	add.f32 	%f263, %f262, %f260;
	fma.rn.f32 	%f264, %f263, 0f391FCB8E, 0f3AAF85ED;
	fma.rn.f32 	%f265, %f264, %f263, 0f3C1D9856;
	fma.rn.f32 	%f266, %f265, %f263, 0f3D6357BB;
	fma.rn.f32 	%f267, %f266, %f263, 0f3E75FDEC;
	fma.rn.f32 	%f268, %f267, %f263, 0f3F317218;
	fma.rn.f32 	%f269, %f268, %f263, 0f3F800000;
	cvt.rzi.s32.f32 	%r151, %f261;
	setp.gt.f32 	%p43, %f261, 0f00000000;
	selp.b32 	%r152, 0, -2097152000, %p43;
	add.s32 	%r153, %r152, 2130706432;
	mov.b32 	%f270, %r153;
	mul.f32 	%f271, %f269, %f270;
	shl.b32 	%r154, %r151, 23;
	sub.s32 	%r155, %r154, %r152;
	mov.b32 	%f272, %r155;
	mul.f32 	%f273, %f271, %f272;
	abs.f32 	%f274, %f257;
	setp.gt.f32 	%p44, %f274, 0f43180000;
	setp.lt.f32 	%p45, %f257, 0f00000000;
	selp.f32 	%f275, 0f00000000, 0f7F800000, %p45;
	selp.f32 	%f34, %f275, %f273, %p44;
	setp.eq.f32 	%p46, %f32, 0f3F800000;
	or.pred  	%p47, %p46, %p39;
	mov.f32 	%f626, 0f3F800000;
	@%p47 bra 	$L__BB0_35;
	abs.f32 	%f276, %f4;
	setp.num.f32 	%p48, %f276, %f276;
	setp.num.f32 	%p49, %f33, %f33;
	and.pred  	%p50, %p49, %p48;
	@%p50 bra 	$L__BB0_30;
	add.rn.f32 	%f626, %f32, %f4;
	bra.uni 	$L__BB0_35;
$L__BB0_30:
	setp.neu.f32 	%p51, %f32, 0f00000000;
	setp.neu.f32 	%p52, %f33, 0f7F800000;
	and.pred  	%p53, %p51, %p52;
	@%p53 bra 	$L__BB0_32;
	setp.lt.f32 	%p60, %f4, 0f00000000;
	setp.neu.f32 	%p61, %f7, 0f3F800000;
	add.f32 	%f280, %f32, %f32;
	mov.b32 	%r156, %f280;
	xor.b32  	%r157, %r156, 2139095040;
	selp.b32 	%r158, %r157, %r156, %p60;
	and.b32  	%r159, %r158, 2147483647;
	selp.b32 	%r160, %r159, %r158, %p61;
	mov.b32 	%f626, %r160;
	bra.uni 	$L__BB0_35;
$L__BB0_32:
	setp.eq.f32 	%p54, %f276, 0f7F800000;
	setp.eq.f32 	%p55, %f32, 0fBF800000;
	and.pred  	%p56, %p55, %p54;
	@%p56 bra 	$L__BB0_35;
	setp.geu.f32 	%p57, %f32, 0f00000000;
	mov.f32 	%f626, %f34;
	@%p57 bra 	$L__BB0_35;
	setp.neu.f32 	%p58, %f4, %f8;
	setp.neu.f32 	%p59, %f7, 0f3F800000;
	neg.f32 	%f278, %f34;
	selp.f32 	%f279, %f34, %f278, %p59;
	selp.f32 	%f626, 0f7FFFFFFF, %f279, %p58;
$L__BB0_35:
	setp.eq.f32 	%p62, %f9, 0f00000000;
	add.f32 	%f40, %f624, %f626;
	abs.f32 	%f41, %f40;
	setp.lt.f32 	%p63, %f41, 0f00800000;
	mul.f32 	%f282, %f41, 0f4B800000;
	selp.f32 	%f283, %f282, %f41, %p63;
	selp.f32 	%f284, 0fC1C00000, 0f00000000, %p63;
	mov.b32 	%r161, %f283;
	add.s32 	%r162, %r161, -1060439283;
	and.b32  	%r163, %r162, -8388608;
	sub.s32 	%r164, %r161, %r163;
	mov.b32 	%f285, %r164;
	cvt.rn.f32.s32 	%f286, %r163;
	fma.rn.f32 	%f287, %f286, 0f34000000, %f284;
	add.f32 	%f288, %f285, 0fBF800000;
	add.f32 	%f289, %f285, 0f3F800000;
	rcp.approx.ftz.f32 	%f290, %f289;
	add.f32 	%f291, %f288, %f288;
	mul.f32 	%f292, %f291, %f290;
	mul.f32 	%f293, %f292, %f292;
	sub.f32 	%f294, %f288, %f292;
	add.f32 	%f295, %f294, %f294;
	neg.f32 	%f296, %f292;
	fma.rn.f32 	%f297, %f296, %f288, %f295;
	mul.rn.f32 	%f298, %f290, %f297;
	fma.rn.f32 	%f299, %f293, 0f3A2C32E4, 0f3B52E7DB;
	fma.rn.f32 	%f300, %f299, %f293, 0f3C93BB73;
	fma.rn.f32 	%f301, %f300, %f293, 0f3DF6384F;
	mul.rn.f32 	%f302, %f301, %f293;
	fma.rn.f32 	%f303, %f292, 0f3FB8AA3B, %f287;
	sub.f32 	%f304, %f287, %f303;
	fma.rn.f32 	%f305, %f292, 0f3FB8AA3B, %f304;
	fma.rn.f32 	%f306, %f298, 0f3FB8AA3B, %f305;
	fma.rn.f32 	%f307, %f292, 0f32A55E34, %f306;
	mul.f32 	%f308, %f302, 0f40400000;
	fma.rn.f32 	%f309, %f308, %f298, %f307;
	fma.rn.f32 	%f310, %f302, %f292, %f309;
	add.rn.f32 	%f311, %f303, %f310;
	neg.f32 	%f312, %f303;
	add.rn.f32 	%f313, %f311, %f312;
	neg.f32 	%f314, %f313;
	add.rn.f32 	%f315, %f310, %f314;
	mul.rn.f32 	%f316, %f311, %f9;
	neg.f32 	%f317, %f316;
	fma.rn.f32 	%f318, %f311, %f9, %f317;
	fma.rn.f32 	%f319, %f315, %f9, %f318;
	cvt.rni.f32.f32 	%f320, %f316;
	sub.f32 	%f321, %f316, %f320;
	add.f32 	%f322, %f321, %f319;
	fma.rn.f32 	%f323, %f322, 0f391FCB8E, 0f3AAF85ED;
	fma.rn.f32 	%f324, %f323, %f322, 0f3C1D9856;
	fma.rn.f32 	%f325, %f324, %f322, 0f3D6357BB;
	fma.rn.f32 	%f326, %f325, %f322, 0f3E75FDEC;
	fma.rn.f32 	%f327, %f326, %f322, 0f3F317218;
	fma.rn.f32 	%f328, %f327, %f322, 0f3F800000;
	cvt.rzi.s32.f32 	%r165, %f320;
	setp.gt.f32 	%p64, %f320, 0f00000000;
	selp.b32 	%r166, 0, -2097152000, %p64;
	add.s32 	%r167, %r166, 2130706432;
	mov.b32 	%f329, %r167;
	mul.f32 	%f330, %f328, %f329;
	shl.b32 	%r168, %r165, 23;
	sub.s32 	%r169, %r168, %r166;
	mov.b32 	%f331, %r169;
	mul.f32 	%f332, %f330, %f331;
	abs.f32 	%f333, %f316;
	setp.gt.f32 	%p65, %f333, 0f43180000;
	setp.lt.f32 	%p66, %f316, 0f00000000;
	selp.f32 	%f334, 0f00000000, 0f7F800000, %p66;
	selp.f32 	%f42, %f334, %f332, %p65;
	setp.eq.f32 	%p67, %f40, 0f3F800000;
	or.pred  	%p68, %p67, %p62;
	mov.f32 	%f627, 0f3F800000;
	@%p68 bra 	$L__BB0_43;
	abs.f32 	%f335, %f9;
	setp.num.f32 	%p69, %f335, %f335;
	setp.num.f32 	%p70, %f41, %f41;
	and.pred  	%p71, %p70, %p69;
	@%p71 bra 	$L__BB0_38;
	add.rn.f32 	%f627, %f40, %f9;
	bra.uni 	$L__BB0_43;
$L__BB0_38:
	setp.neu.f32 	%p72, %f40, 0f00000000;
	setp.neu.f32 	%p73, %f41, 0f7F800000;
	and.pred  	%p74, %p72, %p73;
	@%p74 bra 	$L__BB0_40;
	setp.lt.f32 	%p81, %f9, 0f00000000;
	setp.neu.f32 	%p82, %f10, 0f3F800000;
	add.f32 	%f339, %f40, %f40;
	mov.b32 	%r170, %f339;
	xor.b32  	%r171, %r170, 2139095040;
	selp.b32 	%r172, %r171, %r170, %p81;
	and.b32  	%r173, %r172, 2147483647;
	selp.b32 	%r174, %r173, %r172, %p82;
	mov.b32 	%f627, %r174;
	bra.uni 	$L__BB0_43;
$L__BB0_40:
	setp.eq.f32 	%p75, %f335, 0f7F800000;
	setp.eq.f32 	%p76, %f40, 0fBF800000;
	and.pred  	%p77, %p76, %p75;
	@%p77 bra 	$L__BB0_43;
	setp.geu.f32 	%p78, %f40, 0f00000000;
	mov.f32 	%f627, %f42;
	@%p78 bra 	$L__BB0_43;
	setp.neu.f32 	%p79, %f9, %f11;
	setp.neu.f32 	%p80, %f10, 0f3F800000;
	neg.f32 	%f337, %f42;
	selp.f32 	%f338, %f42, %f337, %p80;
	selp.f32 	%f627, 0f7FFFFFFF, %f338, %p79;
$L__BB0_43:
	mul.f32 	%f340, %f14, 0f3F22F983;
	cvt.rni.s32.f32 	%r319, %f340;
	cvt.rn.f32.s32 	%f341, %r319;
	fma.rn.f32 	%f342, %f341, 0fBFC90FDA, %f14;
	fma.rn.f32 	%f343, %f341, 0fB3A22168, %f342;
	fma.rn.f32 	%f628, %f341, 0fA7C234C5, %f343;
	abs.f32 	%f49, %f14;
	setp.ltu.f32 	%p83, %f49, 0f47CE4780;
	@%p83 bra 	$L__BB0_51;
	setp.neu.f32 	%p84, %f49, 0f7F800000;
	@%p84 bra 	$L__BB0_46;
	mov.f32 	%f346, 0f00000000;
	mul.rn.f32 	%f628, %f14, %f346;
	mov.b32 	%r319, 0;
	bra.uni 	$L__BB0_51;
$L__BB0_46:
	mov.b32 	%r29, %f14;
	mov.b64 	%rd126, 0;
	mov.b32 	%r316, 0;
$L__BB0_47:
	.pragma "nounroll";
	mul.wide.u32 	%rd71, %r316, 4;
	add.s64 	%rd73, %rd72, %rd71;
	ld.global.nc.u32 	%r176, [%rd73];
	shl.b32 	%r177, %r29, 8;
	or.b32  	%r178, %r177, -2147483648;
	mad.wide.u32 	%rd74, %r176, %r178, %rd126;
	shr.u64 	%rd126, %rd74, 32;
	add.s64 	%rd75, %rd2, %rd71;
	st.local.u32 	[%rd75], %rd74;
	add.s32 	%r316, %r316, 1;
	setp.ne.s32 	%p85, %r316, 6;
	@%p85 bra 	$L__BB0_47;
	shr.u32 	%r179, %r29, 23;
	st.local.u32 	[%rd2+24], %rd126;
	and.b32  	%r32, %r179, 31;
	and.b32  	%r180, %r179, 224;
	add.s32 	%r181, %r180, -128;
	shr.u32 	%r182, %r181, 5;
	mul.wide.u32 	%rd76, %r182, 4;
	sub.s64 	%rd12, %rd2, %rd76;
	ld.local.u32 	%r317, [%rd12+24];
	ld.local.u32 	%r318, [%rd12+20];
	setp.eq.s32 	%p86, %r32, 0;
	@%p86 bra 	$L__BB0_50;
	shf.l.wrap.b32 	%r317, %r318, %r317, %r32;
	ld.local.u32 	%r183, [%rd12+16];
	shf.l.wrap.b32 	%r318, %r183, %r318, %r32;
$L__BB0_50:
	shr.u32 	%r184, %r317, 30;
	shf.l.wrap.b32 	%r185, %r318, %r317, 2;
	shl.b32 	%r186, %r318, 2;
	shr.u32 	%r187, %r185, 31;
	add.s32 	%r188, %r187, %r184;
	neg.s32 	%r189, %r188;
	setp.lt.s32 	%p87, %r29, 0;
	selp.b32 	%r319, %r189, %r188, %p87;
	xor.b32  	%r190, %r185, %r29;
	shr.s32 	%r191, %r185, 31;
	xor.b32  	%r192, %r191, %r185;
	xor.b32  	%r193, %r191, %r186;
	cvt.u64.u32 	%rd77, %r192;
	shl.b64 	%rd78, %rd77, 32;
	cvt.u64.u32 	%rd79, %r193;
	or.b64  	%rd80, %rd78, %rd79;
	cvt.rn.f64.s64 	%fd5, %rd80;
	mul.f64 	%fd6, %fd5, 0d3BF921FB54442D19;
	cvt.rn.f32.f64 	%f344, %fd6;
	neg.f32 	%f345, %f344;
	setp.lt.s32 	%p88, %r190, 0;
	selp.f32 	%f628, %f345, %f344, %p88;
$L__BB0_51:
	mul.rn.f32 	%f347, %f628, %f628;
	and.b32  	%r195, %r319, 1;
	setp.eq.b32 	%p89, %r195, 1;
	selp.f32 	%f348, 0f3F800000, %f628, %p89;
	fma.rn.f32 	%f349, %f347, %f348, 0f00000000;
	fma.rn.f32 	%f350, %f347, 0f37CBAC00, 0fBAB607ED;
	selp.f32 	%f351, %f350, 0fB94D4153, %p89;
	selp.f32 	%f352, 0f3D2AAABB, 0f3C0885E4, %p89;
	fma.rn.f32 	%f353, %f351, %f347, %f352;
	selp.f32 	%f354, 0fBEFFFFFF, 0fBE2AAAA8, %p89;
	fma.rn.f32 	%f355, %f353, %f347, %f354;
	fma.rn.f32 	%f356, %f355, %f349, %f348;
	and.b32  	%r196, %r319, 2;
	setp.eq.s32 	%p90, %r196, 0;
	mov.f32 	%f357, 0f00000000;
	sub.f32 	%f358, %f357, %f356;
	selp.f32 	%f359, %f356, %f358, %p90;
	mul.f32 	%f360, %f627, %f359;
	add.f32 	%f629, %f629, %f360;
	fma.rn.f32 	%f630, %f360, %f360, %f630;
	add.s32 	%r307, %r307, 1;
	setp.ne.s32 	%p91, %r307, %r82;
	@%p91 bra 	$L__BB0_3;
$L__BB0_52:
	setp.lt.s32 	%p92, %r82, 1;
	cvt.rn.f32.s32 	%f57, %r82;
	div.rn.f32 	%f58, %f629, %f57;
	div.rn.f32 	%f362, %f630, %f57;
	mul.f32 	%f363, %f58, %f58;
	sub.f32 	%f364, %f362, %f363;
	max.f32 	%f365, %f364, 0f00000000;
	sqrt.rn.f32 	%f59, %f365;
	mov.f32 	%f638, 0f00000000;
	@%p92 bra 	$L__BB0_103;
	mul.f32 	%f367, %f3, 0f3F000000;
	cvt.rzi.f32.f32 	%f368, %f367;
	add.f32 	%f369, %f368, %f368;
	sub.f32 	%f370, %f3, %f369;
	abs.f32 	%f60, %f370;
	cvt.rmi.f32.f32 	%f61, %f3;
	mul.f32 	%f371, %f4, 0f3F000000;
	cvt.rzi.f32.f32 	%f372, %f371;
	add.f32 	%f373, %f372, %f372;
	sub.f32 	%f374, %f4, %f373;
	abs.f32 	%f62, %f374;
	cvt.rmi.f32.f32 	%f63, %f4;
	setp.lt.f32 	%p93, %f2, 0f358637BD;
	mov.f32 	%f375, 0fBF800000;
	div.rn.f32 	%f376, %f375, %f2;
	selp.f32 	%f64, 0fC9742400, %f376, %p93;
	mul.f32 	%f377, %f64, 0f3F000000;
	cvt.rzi.f32.f32 	%f378, %f377;
	add.f32 	%f379, %f378, %f378;
	sub.f32 	%f380, %f64, %f379;
	abs.f32 	%f65, %f380;
	cvt.rmi.f32.f32 	%f66, %f64;
	add.f32 	%f67, %f59, 0f358637BD;
	mov.f32 	%f638, 0f00000000;
	mov.b32 	%r320, 0;
	mov.u64 	%rd105, __cudart_i2opi_f;
$L__BB0_54:
	ld.param.u64 	%rd122, [gielis_lattice_lock_param_1];
	cvta.to.global.u64 	%rd81, %rd122;
	mul.wide.u32 	%rd82, %r320, 4;
	add.s64 	%rd83, %rd81, %rd82;
	ld.global.f32 	%f69, [%rd83];
	mul.f32 	%f381, %f1, %f69;
	mul.f32 	%f70, %f381, 0f3E800000;
	mul.f32 	%f382, %f70, 0f3F22F983;
	cvt.rni.s32.f32 	%r328, %f382;
	cvt.rn.f32.s32 	%f383, %r328;
	fma.rn.f32 	%f384, %f383, 0fBFC90FDA, %f70;
	fma.rn.f32 	%f385, %f383, 0fB3A22168, %f384;
	fma.rn.f32 	%f634, %f383, 0fA7C234C5, %f385;
	abs.f32 	%f72, %f70;
	setp.ltu.f32 	%p94, %f72, 0f47CE4780;
	mov.u32 	%r324, %r328;
	mov.f32 	%f632, %f634;
	@%p94 bra 	$L__BB0_62;
	setp.neu.f32 	%p95, %f72, 0f7F800000;
	@%p95 bra 	$L__BB0_57;
	mov.f32 	%f388, 0f00000000;
	mul.rn.f32 	%f632, %f70, %f388;
	mov.b32 	%r324, 0;
	bra.uni 	$L__BB0_62;
$L__BB0_57:
	mov.b32 	%r44, %f70;
	mov.b64 	%rd129, 0;
	mov.b32 	%r321, 0;
	mov.u64 	%rd127, __cudart_i2opi_f;
	mov.u64 	%rd128, %rd3;
$L__BB0_58:
	.pragma "nounroll";
	ld.global.nc.u32 	%r199, [%rd127];
	shl.b32 	%r200, %r44, 8;
	or.b32  	%r201, %r200, -2147483648;
	mad.wide.u32 	%rd86, %r199, %r201, %rd129;
	shr.u64 	%rd129, %rd86, 32;
	st.local.u32 	[%rd128], %rd86;
	add.s32 	%r321, %r321, 1;
	add.s64 	%rd128, %rd128, 4;
	add.s64 	%rd127, %rd127, 4;
	setp.ne.s32 	%p96, %r321, 6;
	@%p96 bra 	$L__BB0_58;
	shr.u32 	%r202, %r44, 23;
	st.local.u32 	[%rd3+24], %rd129;
	and.b32  	%r47, %r202, 31;
	and.b32  	%r203, %r202, 224;
	add.s32 	%r204, %r203, -128;
	shr.u32 	%r205, %r204, 5;
	mul.wide.u32 	%rd87, %r205, 4;
	sub.s64 	%rd19, %rd3, %rd87;
	ld.local.u32 	%r322, [%rd19+24];
	ld.local.u32 	%r323, [%rd19+20];
	setp.eq.s32 	%p97, %r47, 0;
	@%p97 bra 	$L__BB0_61;
	shf.l.wrap.b32 	%r322, %r323, %r322, %r47;
	ld.local.u32 	%r206, [%rd19+16];
	shf.l.wrap.b32 	%r323, %r206, %r323, %r47;
$L__BB0_61:
	shr.u32 	%r207, %r322, 30;
	shf.l.wrap.b32 	%r208, %r323, %r322, 2;
	shl.b32 	%r209, %r323, 2;
	shr.u32 	%r210, %r208, 31;
	add.s32 	%r211, %r210, %r207;
	neg.s32 	%r212, %r211;
	setp.lt.s32 	%p98, %r44, 0;
	selp.b32 	%r324, %r212, %r211, %p98;
	xor.b32  	%r213, %r208, %r44;
	shr.s32 	%r214, %r208, 31;
	xor.b32  	%r215, %r214, %r208;
	xor.b32  	%r216, %r214, %r209;
	cvt.u64.u32 	%rd88, %r215;
	shl.b64 	%rd89, %rd88, 32;
	cvt.u64.u32 	%rd90, %r216;
	or.b64  	%rd91, %rd89, %rd90;
	cvt.rn.f64.s64 	%fd7, %rd91;
	mul.f64 	%fd8, %fd7, 0d3BF921FB54442D19;
	cvt.rn.f32.f64 	%f386, %fd8;
	neg.f32 	%f387, %f386;
	setp.lt.s32 	%p99, %r213, 0;
	selp.f32 	%f632, %f387, %f386, %p99;
$L__BB0_62:
	setp.eq.f32 	%p100, %f3, 0f00000000;
	add.s32 	%r218, %r324, 1;
	mul.rn.f32 	%f390, %f632, %f632;
	and.b32  	%r219, %r324, 1;
	setp.eq.b32 	%p101, %r219, 1;
	selp.f32 	%f391, %f632, 0f3F800000, %p101;
	fma.rn.f32 	%f392, %f390, %f391, 0f00000000;
	fma.rn.f32 	%f393, %f390, 0f37CBAC00, 0fBAB607ED;
	selp.f32 	%f394, 0fB94D4153, %f393, %p101;
	selp.f32 	%f395, 0f3C0885E4, 0f3D2AAABB, %p101;
	fma.rn.f32 	%f396, %f394, %f390, %f395;
	selp.f32 	%f397, 0fBE2AAAA8, 0fBEFFFFFF, %p101;
	fma.rn.f32 	%f398, %f396, %f390, %f397;
	fma.rn.f32 	%f399, %f398, %f392, %f391;
	and.b32  	%r220, %r218, 2;
	setp.eq.s32 	%p102, %r220, 0;
	mov.f32 	%f400, 0f00000000;
	sub.f32 	%f401, %f400, %f399;
	selp.f32 	%f402, %f399, %f401, %p102;
	abs.f32 	%f76, %f402;
	abs.f32 	%f77, %f76;
	setp.lt.f32 	%p103, %f77, 0f00800000;
	mul.f32 	%f403, %f77, 0f4B800000;
	selp.f32 	%f404, %f403, %f77, %p103;
	selp.f32 	%f405, 0fC1C00000, 0f00000000, %p103;
	mov.b32 	%r221, %f404;
	add.s32 	%r222, %r221, -1060439283;
	and.b32  	%r223, %r222, -8388608;
	sub.s32 	%r224, %r221, %r223;
	mov.b32 	%f406, %r224;
	cvt.rn.f32.s32 	%f407, %r223;
	fma.rn.f32 	%f408, %f407, 0f34000000, %f405;
	add.f32 	%f409, %f406, 0fBF800000;
	add.f32 	%f410, %f406, 0f3F800000;
	rcp.approx.ftz.f32 	%f411, %f410;
	add.f32 	%f412, %f409, %f409;
	mul.f32 	%f413, %f412, %f411;
	mul.f32 	%f414, %f413, %f413;
	sub.f32 	%f415, %f409, %f413;
	add.f32 	%f416, %f415, %f415;
	neg.f32 	%f417, %f413;
	fma.rn.f32 	%f418, %f417, %f409, %f416;
	mul.rn.f32 	%f419, %f411, %f418;
	fma.rn.f32 	%f420, %f414, 0f3A2C32E4, 0f3B52E7DB;
	fma.rn.f32 	%f421, %f420, %f414, 0f3C93BB73;
	fma.rn.f32 	%f422, %f421, %f414, 0f3DF6384F;
	mul.rn.f32 	%f423, %f422, %f414;
	fma.rn.f32 	%f424, %f413, 0f3FB8AA3B, %f408;
	sub.f32 	%f425, %f408, %f424;
	fma.rn.f32 	%f426, %f413, 0f3FB8AA3B, %f425;
	fma.rn.f32 	%f427, %f419, 0f3FB8AA3B, %f426;
	fma.rn.f32 	%f428, %f413, 0f32A55E34, %f427;
	mul.f32 	%f429, %f423, 0f40400000;
	fma.rn.f32 	%f430, %f429, %f419, %f428;
	fma.rn.f32 	%f431, %f423, %f413, %f430;
	add.rn.f32 	%f432, %f424, %f431;
	neg.f32 	%f433, %f424;
	add.rn.f32 	%f434, %f432, %f433;
	neg.f32 	%f435, %f434;
	add.rn.f32 	%f436, %f431, %f435;
	mul.rn.f32 	%f437, %f432, %f3;
	neg.f32 	%f438, %f437;
	fma.rn.f32 	%f439, %f432, %f3, %f438;
	fma.rn.f32 	%f440, %f436, %f3, %f439;
	cvt.rni.f32.f32 	%f441, %f437;
	sub.f32 	%f442, %f437, %f441;
	add.f32 	%f443, %f442, %f440;
	fma.rn.f32 	%f444, %f443, 0f391FCB8E, 0f3AAF85ED;
	fma.rn.f32 	%f445, %f444, %f443, 0f3C1D9856;
	fma.rn.f32 	%f446, %f445, %f443, 0f3D6357BB;
	fma.rn.f32 	%f447, %f446, %f443, 0f3E75FDEC;
	fma.rn.f32 	%f448, %f447, %f443, 0f3F317218;
	fma.rn.f32 	%f449, %f448, %f443, 0f3F800000;
	cvt.rzi.s32.f32 	%r225, %f441;
	setp.gt.f32 	%p104, %f441, 0f00000000;
	selp.b32 	%r226, 0, -2097152000, %p104;
	add.s32 	%r227, %r226, 2130706432;
	mov.b32 	%f450, %r227;
	mul.f32 	%f451, %f449, %f450;
	shl.b32 	%r228, %r225, 23;
	sub.s32 	%r229, %r228, %r226;
	mov.b32 	%f452, %r229;
	mul.f32 	%f453, %f451, %f452;
	abs.f32 	%f454, %f437;
	setp.gt.f32 	%p105, %f454, 0f43180000;
	setp.lt.f32 	%p106, %f437, 0f00000000;
	selp.f32 	%f455, 0f00000000, 0f7F800000, %p106;
	selp.f32 	%f78, %f455, %f453, %p105;
	setp.eq.f32 	%p107, %f76, 0f3F800000;
	or.pred  	%p108, %p107, %p100;
	mov.f32 	%f633, 0f3F800000;
	@%p108 bra 	$L__BB0_70;
	abs.f32 	%f456, %f3;
	setp.num.f32 	%p109, %f456, %f456;
	setp.num.f32 	%p110, %f77, %f77;
	and.pred  	%p111, %p110, %p109;
	@%p111 bra 	$L__BB0_65;
	add.rn.f32 	%f633, %f76, %f3;
	bra.uni 	$L__BB0_70;
$L__BB0_65:
	setp.neu.f32 	%p112, %f76, 0f00000000;
	setp.neu.f32 	%p113, %f77, 0f7F800000;
	and.pred  	%p114, %p112, %p113;
	@%p114 bra 	$L__BB0_67;
	setp.lt.f32 	%p121, %f3, 0f00000000;
	setp.neu.f32 	%p122, %f60, 0f3F800000;
	add.f32 	%f460, %f76, %f76;
	mov.b32 	%r230, %f460;
	xor.b32  	%r231, %r230, 2139095040;
	selp.b32 	%r232, %r231, %r230, %p121;
	and.b32  	%r233, %r232, 2147483647;
	selp.b32 	%r234, %r233, %r232, %p122;
	mov.b32 	%f633, %r234;
	bra.uni 	$L__BB0_70;
$L__BB0_67:
	setp.eq.f32 	%p115, %f456, 0f7F800000;
	setp.eq.f32 	%p116, %f76, 0fBF800000;
	and.pred  	%p117, %p116, %p115;
	@%p117 bra 	$L__BB0_70;
	setp.geu.f32 	%p118, %f76, 0f00000000;
	mov.f32 	%f633, %f78;
	@%p118 bra 	$L__BB0_70;
	setp.neu.f32 	%p119, %f3, %f61;
	setp.neu.f32 	%p120, %f60, 0f3F800000;
	neg.f32 	%f458, %f78;
	selp.f32 	%f459, %f78, %f458, %p120;
	selp.f32 	%f633, 0f7FFFFFFF, %f459, %p119;
$L__BB0_70:
	setp.ltu.f32 	%p123, %f72, 0f47CE4780;
	@%p123 bra 	$L__BB0_78;
	setp.neu.f32 	%p124, %f72, 0f7F800000;
	@%p124 bra 	$L__BB0_73;
	mov.f32 	%f463, 0f00000000;
	mul.rn.f32 	%f634, %f70, %f463;
	mov.b32 	%r328, 0;
	bra.uni 	$L__BB0_78;
$L__BB0_73:
	mov.b32 	%r56, %f70;
	mov.b64 	%rd130, 0;
	mov.b32 	%r325, 0;
$L__BB0_74:
	.pragma "nounroll";
	mul.wide.u32 	%rd93, %r325, 4;
	mov.u64 	%rd94, __cudart_i2opi_f;
	add.s64 	%rd95, %rd94, %rd93;
	ld.global.nc.u32 	%r236, [%rd95];
	shl.b32 	%r237, %r56, 8;
	or.b32  	%r238, %r237, -2147483648;
	mad.wide.u32 	%rd96, %r236, %r238, %rd130;
	shr.u64 	%rd130, %rd96, 32;
	add.s64 	%rd97, %rd2, %rd93;
	st.local.u32 	[%rd97], %rd96;
	add.s32 	%r325, %r325, 1;
	setp.ne.s32 	%p125, %r325, 6;
	@%p125 bra 	$L__BB0_74;
	shr.u32 	%r239, %r56, 23;
	st.local.u32 	[%rd2+24], %rd130;
	and.b32  	%r59, %r239, 31;
	and.b32  	%r240, %r239, 224;
	add.s32 	%r241, %r240, -128;
	shr.u32 	%r242, %r241, 5;
	mul.wide.u32 	%rd98, %r242, 4;
	sub.s64 	%rd22, %rd2, %rd98;
	ld.local.u32 	%r326, [%rd22+24];
	ld.local.u32 	%r327, [%rd22+20];
	setp.eq.s32 	%p126, %r59, 0;
	@%p126 bra 	$L__BB0_77;
	shf.l.wrap.b32 	%r326, %r327, %r326, %r59;
	ld.local.u32 	%r243, [%rd22+16];
	shf.l.wrap.b32 	%r327, %r243, %r327, %r59;
$L__BB0_77:
	shr.u32 	%r244, %r326, 30;
	shf.l.wrap.b32 	%r245, %r327, %r326, 2;
	shl.b32 	%r246, %r327, 2;
	shr.u32 	%r247, %r245, 31;
	add.s32 	%r248, %r247, %r244;
	neg.s32 	%r249, %r248;
	setp.lt.s32 	%p127, %r56, 0;
	selp.b32 	%r328, %r249, %r248, %p127;
	xor.b32  	%r250, %r245, %r56;
	shr.s32 	%r251, %r245, 31;
	xor.b32  	%r252, %r251, %r245;
	xor.b32  	%r253, %r251, %r246;
	cvt.u64.u32 	%rd99, %r252;
	shl.b64 	%rd100, %rd99, 32;
	cvt.u64.u32 	%rd101, %r253;
	or.b64  	%rd102, %rd100, %rd101;
	cvt.rn.f64.s64 	%fd9, %rd102;
	mul.f64 	%fd10, %fd9, 0d3BF921FB54442D19;
	cvt.rn.f32.f64 	%f461, %fd10;
	neg.f32 	%f462, %f461;
	setp.lt.s32 	%p128, %r250, 0;
	selp.f32 	%f634, %f462, %f461, %p128;
$L__BB0_78:
	setp.eq.f32 	%p129, %f4, 0f00000000;
	mul.rn.f32 	%f465, %f634, %f634;
	and.b32  	%r255, %r328, 1;
	setp.eq.b32 	%p130, %r255, 1;
	selp.f32 	%f466, 0f3F800000, %f634, %p130;
	fma.rn.f32 	%f467, %f465, %f466, 0f00000000;
	fma.rn.f32 	%f468, %f465, 0f37CBAC00, 0fBAB607ED;
	selp.f32 	%f469, %f468, 0fB94D4153, %p130;
	selp.f32 	%f470, 0f3D2AAABB, 0f3C0885E4, %p130;
	fma.rn.f32 	%f471, %f469, %f465, %f470;
	selp.f32 	%f472, 0fBEFFFFFF, 0fBE2AAAA8, %p130;
	fma.rn.f32 	%f473, %f471, %f465, %f472;
	fma.rn.f32 	%f474, %f473, %f467, %f466;
	and.b32  	%r256, %r328, 2;
	setp.eq.s32 	%p131, %r256, 0;
	mov.f32 	%f475, 0f00000000;
	sub.f32 	%f476, %f475, %f474;
	selp.f32 	%f477, %f474, %f476, %p131;
	abs.f32 	%f87, %f477;
	abs.f32 	%f88, %f87;
	setp.lt.f32 	%p132, %f88, 0f00800000;
	mul.f32 	%f478, %f88, 0f4B800000;
	selp.f32 	%f479, %f478, %f88, %p132;
	selp.f32 	%f480, 0fC1C00000, 0f00000000, %p132;
	mov.b32 	%r257, %f479;
	add.s32 	%r258, %r257, -1060439283;
	and.b32  	%r259, %r258, -8388608;
	sub.s32 	%r260, %r257, %r259;
	mov.b32 	%f481, %r260;
	cvt.rn.f32.s32 	%f482, %r259;
	fma.rn.f32 	%f483, %f482, 0f34000000, %f480;
	add.f32 	%f484, %f481, 0fBF800000;
	add.f32 	%f485, %f481, 0f3F800000;
	rcp.approx.ftz.f32 	%f486, %f485;
	add.f32 	%f487, %f484, %f484;
	mul.f32 	%f488, %f487, %f486;
	mul.f32 	%f489, %f488, %f488;
	sub.f32 	%f490, %f484, %f488;
	add.f32 	%f491, %f490, %f490;
	neg.f32 	%f492, %f488;
	fma.rn.f32 	%f493, %f492, %f484, %f491;
	mul.rn.f32 	%f494, %f486, %f493;
	fma.rn.f32 	%f495, %f489, 0f3A2C32E4, 0f3B52E7DB;
	fma.rn.f32 	%f496, %f495, %f489, 0f3C93BB73;
	fma.rn.f32 	%f497, %f496, %f489, 0f3DF6384F;
	mul.rn.f32 	%f498, %f497, %f489;
	fma.rn.f32 	%f499, %f488, 0f3FB8AA3B, %f483;
	sub.f32 	%f500, %f483, %f499;
	fma.rn.f32 	%f501, %f488, 0f3FB8AA3B, %f500;
	fma.rn.f32 	%f502, %f494, 0f3FB8AA3B, %f501;
	fma.rn.f32 	%f503, %f488, 0f32A55E34, %f502;
	mul.f32 	%f504, %f498, 0f40400000;
	fma.rn.f32 	%f505, %f504, %f494, %f503;
	fma.rn.f32 	%f506, %f498, %f488, %f505;
	add.rn.f32 	%f507, %f499, %f506;
	neg.f32 	%f508, %f499;
	add.rn.f32 	%f509, %f507, %f508;
	neg.f32 	%f510, %f509;
	add.rn.f32 	%f511, %f506, %f510;
	mul.rn.f32 	%f512, %f507, %f4;
	neg.f32 	%f513, %f512;
	fma.rn.f32 	%f514, %f507, %f4, %f513;
	fma.rn.f32 	%f515, %f511, %f4, %f514;
	cvt.rni.f32.f32 	%f516, %f512;
	sub.f32 	%f517, %f512, %f516;
	add.f32 	%f518, %f517, %f515;
	fma.rn.f32 	%f519, %f518, 0f391FCB8E, 0f3AAF85ED;
	fma.rn.f32 	%f520, %f519, %f518, 0f3C1D9856;
	fma.rn.f32 	%f521, %f520, %f518, 0f3D6357BB;
	fma.rn.f32 	%f522, %f521, %f518, 0f3E75FDEC;
	fma.rn.f32 	%f523, %f522, %f518, 0f3F317218;
	fma.rn.f32 	%f524, %f523, %f518, 0f3F800000;
	cvt.rzi.s32.f32 	%r261, %f516;
	setp.gt.f32 	%p133, %f516, 0f00000000;
	selp.b32 	%r262, 0, -2097152000, %p133;
	add.s32 	%r263, %r262, 2130706432;
	mov.b32 	%f525, %r263;
	mul.f32 	%f526, %f524, %f525;
	shl.b32 	%r264, %r261, 23;
	sub.s32 	%r265, %r264, %r262;
	mov.b32 	%f527, %r265;
	mul.f32 	%f528, %f526, %f527;
	abs.f32 	%f529, %f512;
	setp.gt.f32 	%p134, %f529, 0f43180000;
	setp.lt.f32 	%p135, %f512, 0f00000000;
	selp.f32 	%f530, 0f00000000, 0f7F800000, %p135;
	selp.f32 	%f89, %f530, %f528, %p134;
	setp.eq.f32 	%p136, %f87, 0f3F800000;
	or.pred  	%p137, %p136, %p129;
	mov.f32 	%f635, 0f3F800000;
	@%p137 bra 	$L__BB0_86;
	abs.f32 	%f531, %f4;
	setp.num.f32 	%p138, %f531, %f531;
	setp.num.f32 	%p139, %f88, %f88;
	and.pred  	%p140, %p139, %p138;
	@%p140 bra 	$L__BB0_81;
	add.rn.f32 	%f635, %f87, %f4;
	bra.uni 	$L__BB0_86;
$L__BB0_81:
	setp.neu.f32 	%p141, %f87, 0f00000000;
	setp.neu.f32 	%p142, %f88, 0f7F800000;
	and.pred  	%p143, %p141, %p142;
	@%p143 bra 	$L__BB0_83;
	setp.lt.f32 	%p150, %f4, 0f00000000;
	setp.neu.f32 	%p151, %f62, 0f3F800000;
	add.f32 	%f535, %f87, %f87;
	mov.b32 	%r266, %f535;
	xor.b32  	%r267, %r266, 2139095040;
	selp.b32 	%r268, %r267, %r266, %p150;
	and.b32  	%r269, %r268, 2147483647;
	selp.b32 	%r270, %r269, %r268, %p151;
	mov.b32 	%f635, %r270;
	bra.uni 	$L__BB0_86;
$L__BB0_83:
	setp.eq.f32 	%p144, %f531, 0f7F800000;
	setp.eq.f32 	%p145, %f87, 0fBF800000;
	and.pred  	%p146, %p145, %p144;
	@%p146 bra 	$L__BB0_86;
	setp.geu.f32 	%p147, %f87, 0f00000000;
	mov.f32 	%f635, %f89;
	@%p147 bra 	$L__BB0_86;
	setp.neu.f32 	%p148, %f4, %f63;
	setp.neu.f32 	%p149, %f62, 0f3F800000;
	neg.f32 	%f533, %f89;
	selp.f32 	%f534, %f89, %f533, %p149;
	selp.f32 	%f635, 0f7FFFFFFF, %f534, %p148;
$L__BB0_86:
	setp.eq.f32 	%p152, %f64, 0f00000000;
	add.f32 	%f95, %f633, %f635;
	abs.f32 	%f96, %f95;
	setp.lt.f32 	%p153, %f96, 0f00800000;
	mul.f32 	%f537, %f96, 0f4B800000;
	selp.f32 	%f538, %f537, %f96, %p153;
	selp.f32 	%f539, 0fC1C00000, 0f00000000, %p153;
	mov.b32 	%r271, %f538;
	add.s32 	%r272, %r271, -1060439283;
	and.b32  	%r273, %r272, -8388608;
	sub.s32 	%r274, %r271, %r273;
	mov.b32 	%f540, %r274;
	cvt.rn.f32.s32 	%f541, %r273;
	fma.rn.f32 	%f542, %f541, 0f34000000, %f539;
	add.f32 	%f543, %f540, 0fBF800000;
	add.f32 	%f544, %f540, 0f3F800000;
	rcp.approx.ftz.f32 	%f545, %f544;
	add.f32 	%f546, %f543, %f543;
	mul.f32 	%f547, %f546, %f545;
	mul.f32 	%f548, %f547, %f547;
	sub.f32 	%f549, %f543, %f547;
	add.f32 	%f550, %f549, %f549;
	neg.f32 	%f551, %f547;
	fma.rn.f32 	%f552, %f551, %f543, %f550;
	mul.rn.f32 	%f553, %f545, %f552;
	fma.rn.f32 	%f554, %f548, 0f3A2C32E4, 0f3B52E7DB;
	fma.rn.f32 	%f555, %f554, %f548, 0f3C93BB73;
	fma.rn.f32 	%f556, %f555, %f548, 0f3DF6384F;
	mul.rn.f32 	%f557, %f556, %f548;
	fma.rn.f32 	%f558, %f547, 0f3FB8AA3B, %f542;
	sub.f32 	%f559, %f542, %f558;
	fma.rn.f32 	%f560, %f547, 0f3FB8AA3B, %f559;
	fma.rn.f32 	%f561, %f553, 0f3FB8AA3B, %f560;
	fma.rn.f32 	%f562, %f547, 0f32A55E34, %f561;
	mul.f32 	%f563, %f557, 0f40400000;
	fma.rn.f32 	%f564, %f563, %f553, %f562;
	fma.rn.f32 	%f565, %f557, %f547, %f564;
	add.rn.f32 	%f566, %f558, %f565;
	neg.f32 	%f567, %f558;
	add.rn.f32 	%f568, %f566, %f567;
	neg.f32 	%f569, %f568;
	add.rn.f32 	%f570, %f565, %f569;
	mul.rn.f32 	%f571, %f566, %f64;
	neg.f32 	%f572, %f571;
	fma.rn.f32 	%f573, %f566, %f64, %f572;
	fma.rn.f32 	%f574, %f570, %f64, %f573;
	cvt.rni.f32.f32 	%f575, %f571;
	sub.f32 	%f576, %f571, %f575;
	add.f32 	%f577, %f576, %f574;
	fma.rn.f32 	%f578, %f577, 0f391FCB8E, 0f3AAF85ED;
	fma.rn.f32 	%f579, %f578, %f577, 0f3C1D9856;
	fma.rn.f32 	%f580, %f579, %f577, 0f3D6357BB;
	fma.rn.f32 	%f581, %f580, %f577, 0f3E75FDEC;
	fma.rn.f32 	%f582, %f581, %f577, 0f3F317218;
	fma.rn.f32 	%f583, %f582, %f577, 0f3F800000;
	cvt.rzi.s32.f32 	%r275, %f575;
	setp.gt.f32 	%p154, %f575, 0f00000000;
	selp.b32 	%r276, 0, -2097152000, %p154;
	add.s32 	%r277, %r276, 2130706432;
	mov.b32 	%f584, %r277;
	mul.f32 	%f585, %f583, %f584;
	shl.b32 	%r278, %r275, 23;
	sub.s32 	%r279, %r278, %r276;
	mov.b32 	%f586, %r279;
	mul.f32 	%f587, %f585, %f586;
	abs.f32 	%f588, %f571;
	setp.gt.f32 	%p155, %f588, 0f43180000;
	setp.lt.f32 	%p156, %f571, 0f00000000;
	selp.f32 	%f589, 0f00000000, 0f7F800000, %p156;
	selp.f32 	%f97, %f589, %f587, %p155;
	setp.eq.f32 	%p157, %f95, 0f3F800000;
	or.pred  	%p158, %p157, %p152;
	mov.f32 	%f636, 0f3F800000;
	@%p158 bra 	$L__BB0_94;
	abs.f32 	%f590, %f64;
	setp.num.f32 	%p159, %f590, %f590;
	setp.num.f32 	%p160, %f96, %f96;
	and.pred  	%p161, %p160, %p159;
	@%p161 bra 	$L__BB0_89;
	add.rn.f32 	%f636, %f95, %f64;
	bra.uni 	$L__BB0_94;
$L__BB0_89:
	setp.neu.f32 	%p162, %f95, 0f00000000;
	setp.neu.f32 	%p163, %f96, 0f7F800000;
	and.pred  	%p164, %p162, %p163;
	@%p164 bra 	$L__BB0_91;
	setp.lt.f32 	%p171, %f64, 0f00000000;
	setp.neu.f32 	%p172, %f65, 0f3F800000;
	add.f32 	%f594, %f95, %f95;
	mov.b32 	%r280, %f594;
	xor.b32  	%r281, %r280, 2139095040;
	selp.b32 	%r282, %r281, %r280, %p171;
	and.b32  	%r283, %r282, 2147483647;
	selp.b32 	%r284, %r283, %r282, %p172;
	mov.b32 	%f636, %r284;
	bra.uni 	$L__BB0_94;
$L__BB0_91:
	setp.eq.f32 	%p165, %f590, 0f7F800000;
	setp.eq.f32 	%p166, %f95, 0fBF800000;
	and.pred  	%p167, %p166, %p165;
	@%p167 bra 	$L__BB0_94;
	setp.geu.f32 	%p168, %f95, 0f00000000;
	mov.f32 	%f636, %f97;
	@%p168 bra 	$L__BB0_94;
	setp.neu.f32 	%p169, %f64, %f66;
	setp.neu.f32 	%p170, %f65, 0f3F800000;
	neg.f32 	%f592, %f97;
	selp.f32 	%f593, %f97, %f592, %p170;
	selp.f32 	%f636, 0f7FFFFFFF, %f593, %p169;
$L__BB0_94:
	mul.f32 	%f595, %f69, 0f3F22F983;
	cvt.rni.s32.f32 	%r332, %f595;
	cvt.rn.f32.s32 	%f596, %r332;
	fma.rn.f32 	%f597, %f596, 0fBFC90FDA, %f69;
	fma.rn.f32 	%f598, %f596, 0fB3A22168, %f597;
	fma.rn.f32 	%f637, %f596, 0fA7C234C5, %f598;
	abs.f32 	%f104, %f69;
	setp.ltu.f32 	%p173, %f104, 0f47CE4780;
	@%p173 bra 	$L__BB0_102;
	setp.neu.f32 	%p174, %f104, 0f7F800000;
	@%p174 bra 	$L__BB0_97;
	mov.f32 	%f601, 0f00000000;
	mul.rn.f32 	%f637, %f69, %f601;
	mov.b32 	%r332, 0;
	bra.uni 	$L__BB0_102;
$L__BB0_97:
	mov.b32 	%r69, %f69;
	mov.b64 	%rd131, 0;
	mov.b32 	%r329, 0;
$L__BB0_98:
	.pragma "nounroll";
	mul.wide.u32 	%rd104, %r329, 4;
	add.s64 	%rd106, %rd105, %rd104;
	ld.global.nc.u32 	%r286, [%rd106];
	shl.b32 	%r287, %r69, 8;
	or.b32  	%r288, %r287, -2147483648;
	mad.wide.u32 	%rd107, %r286, %r288, %rd131;
	shr.u64 	%rd131, %rd107, 32;
	add.s64 	%rd108, %rd1, %rd104;
	st.local.u32 	[%rd108], %rd107;
	add.s32 	%r329, %r329, 1;
	setp.ne.s32 	%p175, %r329, 6;
	@%p175 bra 	$L__BB0_98;
	shr.u32 	%r289, %r69, 23;
	st.local.u32 	[%rd1+24], %rd131;
	and.b32  	%r72, %r289, 31;
	and.b32  	%r290, %r289, 224;
	add.s32 	%r291, %r290, -128;
	shr.u32 	%r292, %r291, 5;
	mul.wide.u32 	%rd109, %r292, 4;
	sub.s64 	%rd25, %rd1, %rd109;
	ld.local.u32 	%r330, [%rd25+24];
	ld.local.u32 	%r331, [%rd25+20];
	setp.eq.s32 	%p176, %r72, 0;
	@%p176 bra 	$L__BB0_101;
	shf.l.wrap.b32 	%r330, %r331, %r330, %r72;
	ld.local.u32 	%r293, [%rd25+16];
	shf.l.wrap.b32 	%r331, %r293, %r331, %r72;
$L__BB0_101:
	shr.u32 	%r294, %r330, 30;
	shf.l.wrap.b32 	%r295, %r331, %r330, 2;
	shl.b32 	%r296, %r331, 2;
	shr.u32 	%r297, %r295, 31;
	add.s32 	%r298, %r297, %r294;
	neg.s32 	%r299, %r298;
	setp.lt.s32 	%p177, %r69, 0;
	selp.b32 	%r332, %r299, %r298, %p177;
	xor.b32  	%r300, %r295, %r69;
	shr.s32 	%r301, %r295, 31;
	xor.b32  	%r302, %r301, %r295;
	xor.b32  	%r303, %r301, %r296;
	cvt.u64.u32 	%rd110, %r302;
	shl.b64 	%rd111, %rd110, 32;
	cvt.u64.u32 	%rd112, %r303;
	or.b64  	%rd113, %rd111, %rd112;
	cvt.rn.f64.s64 	%fd11, %rd113;
	mul.f64 	%fd12, %fd11, 0d3BF921FB54442D19;
	cvt.rn.f32.f64 	%f599, %fd12;
	neg.f32 	%f600, %f599;
	setp.lt.s32 	%p178, %r300, 0;
	selp.f32 	%f637, %f600, %f599, %p178;
$L__BB0_102:
	ld.param.u64 	%rd120, [gielis_lattice_lock_param_0];
	mul.rn.f32 	%f602, %f637, %f637;
	and.b32  	%r305, %r332, 1;
	setp.eq.b32 	%p179, %r305, 1;
	selp.f32 	%f603, 0f3F800000, %f637, %p179;
	fma.rn.f32 	%f604, %f602, %f603, 0f00000000;
	fma.rn.f32 	%f605, %f602, 0f37CBAC00, 0fBAB607ED;
	selp.f32 	%f606, %f605, 0fB94D4153, %p179;
	selp.f32 	%f607, 0f3D2AAABB, 0f3C0885E4, %p179;
	fma.rn.f32 	%f608, %f606, %f602, %f607;
	selp.f32 	%f609, 0fBEFFFFFF, 0fBE2AAAA8, %p179;
	fma.rn.f32 	%f610, %f608, %f602, %f609;
	fma.rn.f32 	%f611, %f610, %f604, %f603;
	and.b32  	%r306, %r332, 2;
	setp.eq.s32 	%p180, %r306, 0;
	mov.f32 	%f612, 0f00000000;
	sub.f32 	%f613, %f612, %f611;
	selp.f32 	%f614, %f611, %f613, %p180;
	mul.f32 	%f615, %f636, %f614;
	sub.f32 	%f616, %f615, %f58;
	div.rn.f32 	%f617, %f616, %f67;
	cvta.to.global.u64 	%rd114, %rd120;
	mul.wide.u32 	%rd115, %r320, 4;
	add.s64 	%rd116, %rd114, %rd115;
	ld.global.f32 	%f618, [%rd116];
	sub.f32 	%f619, %f617, %f618;
	fma.rn.f32 	%f638, %f619, %f619, %f638;
	add.s32 	%r320, %r320, 1;
	setp.ne.s32 	%p181, %r320, %r82;
	@%p181 bra 	$L__BB0_54;
$L__BB0_103:
	ld.param.u64 	%rd123, [gielis_lattice_lock_param_6];
	div.rn.f32 	%f620, %f638, %f57;
	cvta.to.global.u64 	%rd117, %rd123;
	mul.wide.s32 	%rd118, %r1, 4;
	add.s64 	%rd119, %rd117, %rd118;
	st.global.f32 	[%rd119], %f620;
$L__BB0_104:
	ret;

}


// ===== COMPILED SASS (sm_100) =====

	.target	sm_100

	.elftype	@"ET_EXEC"


//--------------------- .note.nv.tkinfo           --------------------------
	.section	.note.nv.tkinfo,"",@"SHT_NOTE"
	.sectionflags	@"SHF_NOTE_NV_TKINFO"
	.tkinfo
        /*0018*/ 	.word	0x00000002
        /*0030*/ 	.string	""
        /*0030*/ 	.string	"ptxas"
        /*0030*/ 	.string	"Cuda compilation tools, release 13.0, V13.0.88"
        /*0030*/ 	.string	"Build cuda_13.0.r13.0/compiler.36424714_0"
        /*0030*/ 	.string	"-arch sm_100 -m 64 "



//--------------------- .note.nv.cuinfo           --------------------------
	.section	.note.nv.cuinfo,"",@"SHT_NOTE"
	.sectionflags	@"SHF_NOTE_NV_CUINFO"
        /*0018*/ 	.short	0x0002
        /*001a*/ 	.short	0x0064
        /*001c*/ 	.short	0x0082
	.zero		2


//--------------------- .nv.info                  --------------------------
	.section	.nv.info,"",@"SHT_CUDA_INFO"
	.align	4


	//----- nvinfo : EIATTR_REGCOUNT
	.align		4
        /*0000*/ 	.byte	0x04, 0x2f
        /*0002*/ 	.short	(.L_2 - .L_1)
	.align		4
.L_1:
        /*0004*/ 	.word	index@(gielis_lattice_lock)
        /*0008*/ 	.word	0x00000027


	//----- nvinfo : EIATTR_FRAME_SIZE
	.align		4
.L_2:
        /*000c*/ 	.byte	0x04, 0x11
        /*000e*/ 	.short	(.L_4 - .L_3)
	.align		4
.L_3:
        /*0010*/ 	.word	index@($__internal_1_$__cuda_sm3x_div_rn_noftz_f32_slowpath)
        /*0014*/ 	.word	0x00000000


	//----- nvinfo : EIATTR_FRAME_SIZE
	.align		4
.L_4:
        /*0018*/ 	.byte	0x04, 0x11
        /*001a*/ 	.short	(.L_6 - .L_5)
	.align		4
.L_5:
        /*001c*/ 	.word	index@($__internal_0_$__cuda_sm20_sqrt_rn_f32_slowpath)
        /*0020*/ 	.word	0x00000000


	//----- nvinfo : EIATTR_FRAME_SIZE
	.align		4
.L_6:
        /*0024*/ 	.byte	0x04, 0x11
        /*0026*/ 	.short	(.L_8 - .L_7)
	.align		4
.L_7:
        /*0028*/ 	.word	index@(gielis_lattice_lock)
        /*002c*/ 	.word	0x00000000


	//----- nvinfo : EIATTR_MIN_STACK_SIZE
	.align		4
.L_8:
        /*0030*/ 	.byte	0x04, 0x12
        /*0032*/ 	.short	(.L_10 - .L_9)
	.align		4
.L_9:
        /*0034*/ 	.word	index@(gielis_lattice_lock)
        /*0038*/ 	.word	0x00000000
.L_10:


//--------------------- .nv.compat                --------------------------
	.section	.nv.compat,"",@"SHT_CUDA_COMPAT_INFO"
	.align	4
        /*0000*/ 	.byte	0x02, 0x09, 0x00, 0x00, 0x02, 0x02, 0x01, 0x00, 0x02, 0x05, 0x05, 0x00, 0x03, 0x07, 0x01, 0x01
        /*0010*/ 	.byte	0x02, 0x03, 0x00, 0x00, 0x02, 0x06, 0x01, 0x00, 0x04, 0x0b, 0x08, 0x00, 0x01, 0x00, 0x00, 0x00
        /*0020*/ 	.byte	0x00, 0x00, 0x00, 0x00


//--------------------- .nv.info.gielis_lattice_lock --------------------------
	.section	.nv.info.gielis_lattice_lock,"",@"SHT_CUDA_INFO"
	.sectionflags	@""
	.align	4


	//----- nvinfo : EIATTR_CUDA_API_VERSION
	.align		4
        /*0000*/ 	.byte	0x04, 0x37
        /*0002*/ 	.short	(.L_12 - .L_11)
.L_11:
        /*0004*/ 	.word	0x00000082


	//----- nvinfo : EIATTR_KPARAM_INFO
	.align		4
.L_12:
        /*0008*/ 	.byte	0x04, 0x17
        /*000a*/ 	.short	(.L_14 - .L_13)
.L_13:
        /*000c*/ 	.word	0x00000000
        /*0010*/ 	.short	0x0008
        /*0012*/ 	.short	0x003c
        /*0014*/ 	.byte	0x00, 0xf0, 0x11, 0x00


	//----- nvinfo : EIATTR_KPARAM_INFO
	.align		4
.L_14:
        /*0018*/ 	.byte	0x04, 0x17
        /*001a*/ 	.short	(.L_16 - .L_15)
.L_15:
        /*001c*/ 	.word	0x00000000
        /*0020*/ 	.short	0x0007
        /*0022*/ 	.short	0x0038
        /*0024*/ 	.byte	0x00, 0xf0, 0x11, 0x00


	//----- nvinfo : EIATTR_KPARAM_INFO
	.align		4
.L_16:
        /*0028*/ 	.byte	0x04, 0x17
        /*002a*/ 	.short	(.L_18 - .L_17)
.L_17:
        /*002c*/ 	.word	0x00000000
        /*0030*/ 	.short	0x0006
        /*0032*/ 	.short	0x0030
        /*0034*/ 	.byte	0x00, 0xf5, 0x21, 0x00


	//----- nvinfo : EIATTR_KPARAM_INFO
	.align		4
.L_18:
        /*0038*/ 	.byte	0x04, 0x17
        /*003a*/ 	.short	(.L_20 - .L_19)
.L_19:
        /*003c*/ 	.word	0x00000000
        /*0040*/ 	.short	0x0005
        /*0042*/ 	.short	0x0028
        /*0044*/ 	.byte	0x00, 0xf5, 0x21, 0x00


	//----- nvinfo : EIATTR_KPARAM_INFO
	.align		4
.L_20:
        /*0048*/ 	.byte	0x04, 0x17
        /*004a*/ 	.short	(.L_22 - .L_21)
.L_21:
        /*004c*/ 	.word	0x00000000
        /*0050*/ 	.short	0x0004
        /*0052*/ 	.short	0x0020
        /*0054*/ 	.byte	0x00, 0xf5, 0x21, 0x00


	//----- nvinfo : EIATTR_KPARAM_INFO
	.align		4
.L_22:
        /*0058*/ 	.byte	0x04, 0x17
        /*005a*/ 	.short	(.L_24 - .L_23)
.L_23:
        /*005c*/ 	.word	0x00000000
        /*0060*/ 	.short	0x0003
        /*0062*/ 	.short	0x0018
        /*0064*/ 	.byte	0x00, 0xf5, 0x21, 0x00


	//----- nvinfo : EIATTR_KPARAM_INFO
	.align		4
.L_24:
        /*0068*/ 	.byte	0x04, 0x17
        /*006a*/ 	.short	(.L_26 - .L_25)
.L_25:
        /*006c*/ 	.word	0x00000000
        /*0070*/ 	.short	0x0002
        /*0072*/ 	.short	0x0010
        /*0074*/ 	.byte	0x00, 0xf5, 0x21, 0x00


	//----- nvinfo : EIATTR_KPARAM_INFO
	.align		4
.L_26:
        /*0078*/ 	.byte	0x04, 0x17
        /*007a*/ 	.short	(.L_28 - .L_27)
.L_27:
        /*007c*/ 	.word	0x00000000
        /*0080*/ 	.short	0x0001
        /*0082*/ 	.short	0x0008
        /*0084*/ 	.byte	0x00, 0xf5, 0x21, 0x00


	//----- nvinfo : EIATTR_KPARAM_INFO
	.align		4
.L_28:
        /*0088*/ 	.byte	0x04, 0x17
        /*008a*/ 	.short	(.L_30 - .L_29)
.L_29:
        /*008c*/ 	.word	0x00000000
        /*0090*/ 	.short	0x0000
        /*0092*/ 	.short	0x0000
        /*0094*/ 	.byte	0x00, 0xf5, 0x21, 0x00


	//----- nvinfo : EIATTR_SPARSE_MMA_MASK
	.align		4
.L_30:
        /*0098*/ 	.byte	0x03, 0x50
        /*009a*/ 	.short	0x0000


	//----- nvinfo : EIATTR_MAXREG_COUNT
	.align		4
        /*009c*/ 	.byte	0x03, 0x1b
        /*009e*/ 	.short	0x00ff


	//----- nvinfo : EIATTR_MERCURY_ISA_VERSION
	.align		4
        /*00a0*/ 	.byte	0x03, 0x5f
        /*00a2*/ 	.short	0x0101


	//----- nvinfo : EIATTR_VRC_CTA_INIT_COUNT
	.align		4
        /*00a4*/ 	.byte	0x02, 0x4a
	.zero		1
	.zero		1


	//----- nvinfo : EIATTR_EXIT_INSTR_OFFSETS
	.align		4
        /*00a8*/ 	.byte	0x04, 0x1c
        /*00aa*/ 	.short	(.L_32 - .L_31)


	//   ....[0]....
.L_31:
        /*00ac*/ 	.word	0x00000070


	//   ....[1]....
        /*00b0*/ 	.word	0x00005880


	//----- nvinfo : EIATTR_CRS_STACK_SIZE
	.align		4
.L_32:
        /*00b4*/ 	.byte	0x04, 0x1e
        /*00b6*/ 	.short	(.L_34 - .L_33)
.L_33:
        /*00b8*/ 	.word	0x00000000


	//----- nvinfo : EIATTR_CBANK_PARAM_SIZE
	.align		4
.L_34:
        /*00bc*/ 	.byte	0x03, 0x19
        /*00be*/ 	.short	0x0040


	//----- nvinfo : EIATTR_PARAM_CBANK
	.align		4
        /*00c0*/ 	.byte	0x04, 0x0a
        /*00c2*/ 	.short	(.L_36 - .L_35)
	.align		4
.L_35:
        /*00c4*/ 	.word	index@(.nv.constant0.gielis_lattice_lock)
        /*00c8*/ 	.short	0x0380
        /*00ca*/ 	.short	0x0040


	//----- nvinfo : EIATTR_SW_WAR
	.align		4
.L_36:
        /*00cc*/ 	.byte	0x04, 0x36
        /*00ce*/ 	.short	(.L_38 - .L_37)
.L_37:
        /*00d0*/ 	.word	0x00000008
.L_38:


//--------------------- .nv.callgraph             --------------------------
	.section	.nv.callgraph,"",@"SHT_CUDA_CALLGRAPH"
	.align	4
	.sectionentsize	8
	.align		4
        /*0000*/ 	.word	0x00000000
	.align		4
        /*0004*/ 	.word	0xffffffff
	.align		4
        /*0008*/ 	.word	0x00000000
	.align		4
        /*000c*/ 	.word	0xfffffffe
	.align		4
        /*0010*/ 	.word	0x00000000
	.align		4
        /*0014*/ 	.word	0xfffffffd
	.align		4
        /*0018*/ 	.word	0x00000000
	.align		4
        /*001c*/ 	.word	0xfffffffc


//--------------------- .nv.constant4             --------------------------
	.section	.nv.constant4,"a",@progbits
	.align	8
	.align		8
.nv.constant4:
        /*0000*/ 	.dword	__cudart_i2opi_f


//--------------------- .text.gielis_lattice_lock --------------------------
	.section	.text.gielis_lattice_lock,"ax",@progbits
	.align	128
        .global         gielis_lattice_lock
        .type           gielis_lattice_lock,@function
        .size           gielis_lattice_lock,(.L_x_72 - gielis_lattice_lock)
        .other          gielis_lattice_lock,@"STO_CUDA_ENTRY STV_DEFAULT"
gielis_lattice_lock:
.text.gielis_lattice_lock:
[----:B------:R-:W-:Y:S01]  /*0000*/  LDC R1, c[0x0][0x37c] ;  /* 0x0000df00ff017b82 */ /* 0x000fe20000000800 */
[----:B------:R-:W0:Y:S07]  /*0010*/  S2R R3, SR_TID.X ;  /* 0x0000000000037919 */ /* 0x000e2e0000002100 */
[----:B------:R-:W0:Y:S01]  /*0020*/  S2UR UR4, SR_CTAID.X ;  /* 0x00000000000479c3 */ /* 0x000e220000002500 */
[----:B------:R-:W1:Y:S07]  /*0030*/  LDCU UR5, c[0x0][0x3bc] ;  /* 0x00007780ff0577ac */ /* 0x000e6e0008000800 */
[----:B------:R-:W0:Y:S02]  /*0040*/  LDC R0, c[0x0][0x360] ;  /* 0x0000d800ff007b82 */ /* 0x000e240000000800 */
[----:B0-----:R-:W-:-:S05]  /*0050*/  IMAD R0, R0, UR4, R3 ;  /* 0x0000000400007c24 */ /* 0x001fca000f8e0203 */
[----:B-1----:R-:W-:-:S13]  /*0060*/  ISETP.GE.AND P0, PT, R0, UR5, PT ;  /* 0x0000000500007c0c */ /* 0x002fda000bf06270 */
[----:B------:R-:W-:Y:S05]  /*0070*/  @P0 EXIT ;  /* 0x000000000000094d */ /* 0x000fea0003800000 */
[----:B------:R-:W0:Y:S01]  /*0080*/  LDC.64 R8, c[0x0][0x390] ;  /* 0x0000e400ff087b82 */ /* 0x000e220000000a00 */
[----:B------:R-:W1:Y:S01]  /*0090*/  LDCU.64 UR6, c[0x0][0x358] ;  /* 0x00006b00ff0677ac */ /* 0x000e620008000a00 */
[----:B------:R-:W2:Y:S06]  /*00a0*/  LDCU UR4, c[0x0][0x3b8] ;  /* 0x00007700ff0477ac */ /* 0x000eac0008000800 */
[----:B------:R-:W3:Y:S08]  /*00b0*/  LDC.64 R10, c[0x0][0x398] ;  /* 0x0000e600ff0a7b82 */ /* 0x000ef00000000a00 */
[----:B------:R-:W4:Y:S08]  /*00c0*/  LDC.64 R12, c[0x0][0x3a0] ;  /* 0x0000e800ff0c7b82 */ /* 0x000f300000000a00 */
[----:B------:R-:W2:Y:S01]  /*00d0*/  LDC.64 R14, c[0x0][0x3a8] ;  /* 0x0000ea00ff0e7b82 */ /* 0x000ea20000000a00 */
[----:B0-----:R-:W-:-:S05]  /*00e0*/  IMAD.WIDE R8, R0, 0x4, R8 ;  /* 0x0000000400087825 */ /* 0x001fca00078e0208 */
[----:B-1----:R0:W5:Y:S01]  /*00f0*/  LDG.E R2, desc[UR6][R8.64] ;  /* 0x0000000608027981 */ /* 0x002162000c1e1900 */
[----:B---3--:R-:W-:-:S05]  /*0100*/  IMAD.WIDE R10, R0, 0x4, R10 ;  /* 0x00000004000a7825 */ /* 0x008fca00078e020a */
[----:B------:R0:W5:Y:S01]  /*0110*/  LDG.E R3, desc[UR6][R10.64] ;  /* 0x000000060a037981 */ /* 0x000162000c1e1900 */
[----:B----4-:R-:W-:-:S05]  /*0120*/  IMAD.WIDE R12, R0, 0x4, R12 ;  /* 0x00000004000c7825 */ /* 0x010fca00078e020c */
[----:B------:R0:W5:Y:S01]  /*0130*/  LDG.E R4, desc[UR6][R12.64] ;  /* 0x000000060c047981 */ /* 0x000162000c1e1900 */
[----:B--2---:R-:W-:-:S05]  /*0140*/  IMAD.WIDE R14, R0, 0x4, R14 ;  /* 0x00000004000e7825 */ /* 0x004fca00078e020e */
[----:B------:R0:W5:Y:S01]  /*0150*/  LDG.E R5, desc[UR6][R14.64] ;  /* 0x000000060e057981 */ /* 0x000162000c1e1900 */
[----:B------:R-:W-:Y:S01]  /*0160*/  UISETP.GE.AND UP0, UPT, UR4, 0x1, UPT ;  /* 0x000000010400788c */ /* 0x000fe2000bf06270 */
[----:B------:R-:W-:-:S08]  /*0170*/  CS2R R6, SRZ ;  /* 0x0000000000067805 */ /* 0x000fd0000001ff00 */
[----:B0-----:R-:W-:Y:S05]  /*0180*/  BRA.U !UP0, `(.L_x_0) ;  /* 0x00000029083c7547 */ /* 0x001fea000b800000 */
[----:B-----5:R-:W0:Y:S01]  /*0190*/  MUFU.RCP R6, R3 ;  /* 0x0000000300067308 */ /* 0x020e220000001000 */
[----:B------:R-:W-:Y:S01]  /*01a0*/  UMOV UR4, 0x3f800000 ;  /* 0x3f80000000047882 */ /* 0x000fe20000000000 */
[----:B------:R-:W-:Y:S01]  /*01b0*/  BSSY.RECONVERGENT B0, `(.L_x_1) ;  /* 0x000000f000007945 */ /* 0x000fe20003800200 */
[----:B------:R-:W-:Y:S01]  /*01c0*/  IMAD.U32 R10, RZ, RZ, UR4 ;  /* 0x00000004ff0a7e24 */ /* 0x000fe2000f8e00ff */
[----:B------:R-:W-:-:S04]  /*01d0*/  FSETP.GEU.AND P2, PT, R3, 9.9999999747524270788e-07, PT ;  /* 0x358637bd0300780b */ /* 0x000fc80003f4e000 */
[----:B------:R-:W1:Y:S01]  /*01e0*/  FCHK P0, -R10, R3 ;  /* 0x000000030a007302 */ /* 0x000e620000000100 */
[----:B0-----:R-:W-:-:S04]  /*01f0*/  FFMA R7, -R3, R6, 1 ;  /* 0x3f80000003077423 */ /* 0x001fc80000000106 */
[----:B------:R-:W-:-:S04]  /*0200*/  FFMA R6, R6, R7, R6 ;  /* 0x0000000706067223 */ /* 0x000fc80000000006 */
[----:B------:R-:W-:-:S04]  /*0210*/  FFMA R7, R6, -1, RZ ;  /* 0xbf80000006077823 */ /* 0x000fc800000000ff */
[----:B------:R-:W-:-:S04]  /*0220*/  FFMA R8, -R3, R7, -1 ;  /* 0xbf80000003087423 */ /* 0x000fc80000000107 */
[----:B------:R-:W-:Y:S01]  /*0230*/  FFMA R8, R6, R8, R7 ;  /* 0x0000000806087223 */ /* 0x000fe20000000007 */
[----:B-1----:R-:W-:Y:S06]  /*0240*/  @!P0 BRA `(.L_x_2) ;  /* 0x0000000000148947 */ /* 0x002fec0003800000 */
[----:B------:R-:W-:Y:S01]  /*0250*/  IMAD.MOV.U32 R10, RZ, RZ, -0x40800000 ;  /* 0xbf800000ff0a7424 */ /* 0x000fe200078e00ff */
[----:B------:R-:W-:Y:S02]  /*0260*/  MOV R11, R3 ;  /* 0x00000003000b7202 */ /* 0x000fe40000000f00 */
[----:B------:R-:W-:-:S07]  /*0270*/  MOV R20, 0x290 ;  /* 0x0000029000147802 */ /* 0x000fce0000000f00 */
[----:B------:R-:W-:Y:S05]  /*0280*/  CALL.REL.NOINC `($__internal_1_$__cuda_sm3x_div_rn_noftz_f32_slowpath) ;  /* 0x0000005400dc7944 */ /* 0x000fea0003c00000 */
[----:B------:R-:W-:-:S07]  /*0290*/  IMAD.MOV.U32 R8, RZ, RZ, R21 ;  /* 0x000000ffff087224 */ /* 0x000fce00078e0015 */
.L_x_2:
[----:B------:R-:W-:Y:S05]  /*02a0*/  BSYNC.RECONVERGENT B0 ;  /* 0x0000000000007941 */ /* 0x000fea0003800200 */
.L_x_1:
[----:B------:R-:W-:Y:S01]  /*02b0*/  FSEL R8, R8, -1000000, P2 ;  /* 0xc974240008087808 */ /* 0x000fe20001000000 */
[----:B------:R-:W0:Y:S01]  /*02c0*/  FRND.FLOOR R22, R5 ;  /* 0x0000000500167307 */ /* 0x000e220000205000 */
[----:B------:R-:W-:-:S07]  /*02d0*/  IMAD.MOV.U32 R9, RZ, RZ, RZ ;  /* 0x000000ffff097224 */ /* 0x000fce00078e00ff */
[----:B------:R-:W1:Y:S01]  /*02e0*/  FRND.FLOOR R23, R4 ;  /* 0x0000000400177307 */ /* 0x000e620000205000 */
[----:B0-----:R-:W-:-:S07]  /*02f0*/  FSETP.NEU.AND P2, PT, R5, R22, PT ;  /* 0x000000160500720b */ /* 0x001fce0003f4d000 */
[----:B------:R-:W0:Y:S01]  /*0300*/  FRND.FLOOR R7, R8 ;  /* 0x0000000800077307 */ /* 0x000e220000205000 */
[----:B------:R-:W-:Y:S02]  /*0310*/  P2R R6, PR, RZ, 0x4 ;  /* 0x00000004ff067803 */ /* 0x000fe40000000000 */
[----:B-1----:R-:W-:-:S04]  /*0320*/  FSETP.NEU.AND P1, PT, R4, R23, PT ;  /* 0x000000170400720b */ /* 0x002fc80003f2d000 */
[----:B------:R-:W-:Y:S02]  /*0330*/  P2R R6, PR, RZ, 0x2 ;  /* 0x00000002ff067803 */ /* 0x000fe40000000000 */
[----:B0-----:R-:W-:Y:S02]  /*0340*/  FSETP.NEU.AND P0, PT, R8, R7, PT ;  /* 0x000000070800720b */ /* 0x001fe40003f0d000 */
[----:B------:R-:W-:Y:S02]  /*0350*/  CS2R R6, SRZ ;  /* 0x0000000000067805 */ /* 0x000fe4000001ff00 */
[----:B------:R-:W-:-:S09]  /*0360*/  P2R R24, PR, RZ, 0x1 ;  /* 0x00000001ff187803 */ /* 0x000fd20000000000 */
.L_x_22:
[----:B------:R-:W0:Y:S02]  /*0370*/  LDC.64 R10, c[0x0][0x388] ;  /* 0x0000e200ff0a7b82 */ /* 0x000e240000000a00 */
[----:B0-----:R-:W-:-:S05]  /*0380*/  IMAD.WIDE.U32 R18, R9, 0x4, R10 ;  /* 0x0000000409127825 */ /* 0x001fca00078e000a */
[----:B------:R-:W2:Y:S01]  /*0390*/  LDG.E R11, desc[UR6][R18.64] ;  /* 0x00000006120b7981 */ /* 0x000ea2000c1e1900 */
[----:B------:R-:W-:Y:S01]  /*03a0*/  BSSY.RECONVERGENT B0, `(.L_x_3) ;  /* 0x0000067000007945 */ /* 0x000fe20003800200 */
[----:B--2---:R-:W-:-:S04]  /*03b0*/  FMUL.D4 R10, R2, R11 ;  /* 0x0000000b020a7220 */ /* 0x004fc80000200000 */
[C---:B------:R-:W-:Y:S01]  /*03c0*/  FMUL R20, R10.reuse, 0.63661974668502807617 ;  /* 0x3f22f9830a147820 */ /* 0x040fe20000400000 */
[----:B------:R-:W-:-:S03]  /*03d0*/  FSETP.GE.AND P0, PT, |R10|, 105615, PT ;  /* 0x47ce47800a00780b */ /* 0x000fc60003f06200 */
[----:B------:R-:W0:Y:S02]  /*03e0*/  F2I.NTZ R25, R20 ;  /* 0x0000001400197305 */ /* 0x000e240000203100 */
[-C--:B0-----:R-:W-:Y:S02]  /*03f0*/  I2FP.F32.S32 R29, R25.reuse ;  /* 0x00000019001d7245 */ /* 0x081fe40000201400 */
[----:B------:R-:W-:-:S03]  /*0400*/  MOV R28, R25 ;  /* 0x00000019001c7202 */ /* 0x000fc60000000f00 */
[----:B------:R-:W-:-:S04]  /*0410*/  FFMA R26, R29, -1.5707962512969970703, R10 ;  /* 0xbfc90fda1d1a7823 */ /* 0x000fc8000000000a */
[----:B------:R-:W-:-:S04]  /*0420*/  FFMA R26, R29, -7.5497894158615963534e-08, R26 ;  /* 0xb3a221681d1a7823 */ /* 0x000fc8000000001a */
[----:B------:R-:W-:-:S04]  /*0430*/  FFMA R29, R29, -5.3903029534742383927e-15, R26 ;  /* 0xa7c234c51d1d7823 */ /* 0x000fc8000000001a */
[----:B------:R-:W-:Y:S01]  /*0440*/  IMAD.MOV.U32 R26, RZ, RZ, R29 ;  /* 0x000000ffff1a7224 */ /* 0x000fe200078e001d */
[----:B------:R-:W-:Y:S06]  /*0450*/  @!P0 BRA `(.L_x_4) ;  /* 0x00000004006c8947 */ /* 0x000fec0003800000 */
[----:B------:R-:W-:-:S13]  /*0460*/  FSETP.NEU.AND P0, PT, |R10|, +INF , PT ;  /* 0x7f8000000a00780b */ /* 0x000fda0003f0d200 */
[----:B------:R-:W-:Y:S01]  /*0470*/  @!P0 FMUL R26, RZ, R10 ;  /* 0x0000000aff1a8220 */ /* 0x000fe20000400000 */
[----:B------:R-:W-:Y:S01]  /*0480*/  @!P0 IMAD.MOV.U32 R25, RZ, RZ, RZ ;  /* 0x000000ffff198224 */ /* 0x000fe200078e00ff */
[----:B------:R-:W-:Y:S06]  /*0490*/  @!P0 BRA `(.L_x_4) ;  /* 0x00000004005c8947 */ /* 0x000fec0003800000 */
[----:B------:R-:W-:Y:S01]  /*04a0*/  SHF.L.U32 R18, R10, 0x8, RZ ;  /* 0x000000080a127819 */ /* 0x000fe200000006ff */
[----:B------:R-:W-:Y:S01]  /*04b0*/  IMAD.MOV.U32 R25, RZ, RZ, RZ ;  /* 0x000000ffff197224 */ /* 0x000fe200078e00ff */
[----:B------:R-:W-:Y:S01]  /*04c0*/  UMOV UR4, URZ ;  /* 0x000000ff00047c82 */ /* 0x000fe20008000000 */
[----:B------:R-:W-:Y:S01]  /*04d0*/  IMAD.MOV.U32 R27, RZ, RZ, RZ ;  /* 0x000000ffff1b7224 */ /* 0x000fe200078e00ff */
[----:B------:R-:W-:-:S07]  /*04e0*/  LOP3.LUT R31, R18, 0x80000000, RZ, 0xfc, !PT ;  /* 0x80000000121f7812 */ /* 0x000fce00078efcff */
.L_x_5:
[----:B------:R-:W0:Y:S02]  /*04f0*/  LDC.64 R18, c[0x4][RZ] ;  /* 0x01000000ff127b82 */ /* 0x000e240000000a00 */
[----:B0-----:R-:W-:-:S05]  /*0500*/  IMAD.WIDE.U32 R20, R27, 0x4, R18 ;  /* 0x000000041b147825 */ /* 0x001fca00078e0012 */
[----:B------:R-:W2:Y:S01]  /*0510*/  LDG.E.CONSTANT R18, desc[UR6][R20.64] ;  /* 0x0000000614127981 */ /* 0x000ea2000c1e9900 */
[C---:B------:R-:W-:Y:S02]  /*0520*/  SHF.L.U32 R26, R27.reuse, 0x2, RZ ;  /* 0x000000021b1a7819 */ /* 0x040fe400000006ff */
[----:B------:R-:W-:Y:S02]  /*0530*/  IADD3 R27, PT, PT, R27, 0x1, RZ ;  /* 0x000000011b1b7810 */ /* 0x000fe40007ffe0ff */
[C---:B------:R-:W-:Y:S02]  /*0540*/  ISETP.EQ.AND P2, PT, R26.reuse, 0x8, PT ;  /* 0x000000081a00780c */ /* 0x040fe40003f42270 */
[C---:B------:R-:W-:Y:S02]  /*0550*/  ISETP.EQ.AND P1, PT, R26.reuse, RZ, PT ;  /* 0x000000ff1a00720c */ /* 0x040fe40003f22270 */
[----:B------:R-:W-:Y:S01]  /*0560*/  ISETP.EQ.AND P3, PT, R26, 0x4, PT ;  /* 0x000000041a00780c */ /* 0x000fe20003f62270 */
[----:B--2---:R-:W-:-:S03]  /*0570*/  IMAD.WIDE.U32 R18, R18, R31, RZ ;  /* 0x0000001f12127225 */ /* 0x004fc600078e00ff */
[----:B------:R-:W-:-:S04]  /*0580*/  IADD3 R18, P0, PT, R18, R25, RZ ;  /* 0x0000001912127210 */ /* 0x000fc80007f1e0ff */
[----:B------:R-:W-:Y:S01]  /*0590*/  IADD3.X R25, PT, PT, R19, UR4, RZ, P0, !PT ;  /* 0x0000000413197c10 */ /* 0x000fe200087fe4ff */
[--C-:B------:R-:W-:Y:S01]  /*05a0*/  @P2 IMAD.MOV.U32 R14, RZ, RZ, R18.reuse ;  /* 0x000000ffff0e2224 */ /* 0x100fe200078e0012 */
[----:B------:R-:W-:Y:S01]  /*05b0*/  ISETP.NE.AND P2, PT, R27, 0x6, PT ;  /* 0x000000061b00780c */ /* 0x000fe20003f45270 */
[--C-:B------:R-:W-:Y:S01]  /*05c0*/  @P1 IMAD.MOV.U32 R12, RZ, RZ, R18.reuse ;  /* 0x000000ffff0c1224 */ /* 0x100fe200078e0012 */
[C---:B------:R-:W-:Y:S01]  /*05d0*/  ISETP.EQ.AND P0, PT, R26.reuse, 0xc, PT ;  /* 0x0000000c1a00780c */ /* 0x040fe20003f02270 */
[----:B------:R-:W-:Y:S01]  /*05e0*/  @P3 IMAD.MOV.U32 R13, RZ, RZ, R18 ;  /* 0x000000ffff0d3224 */ /* 0x000fe200078e0012 */
[C---:B------:R-:W-:Y:S02]  /*05f0*/  ISETP.EQ.AND P1, PT, R26.reuse, 0x10, PT ;  /* 0x000000101a00780c */ /* 0x040fe40003f22270 */
[----:B------:R-:W-:-:S09]  /*0600*/  ISETP.EQ.AND P3, PT, R26, 0x14, PT ;  /* 0x000000141a00780c */ /* 0x000fd20003f62270 */
[--C-:B------:R-:W-:Y:S02]  /*0610*/  @P0 IMAD.MOV.U32 R15, RZ, RZ, R18.reuse ;  /* 0x000000ffff0f0224 */ /* 0x100fe400078e0012 */
[----:B------:R-:W-:Y:S02]  /*0620*/  @P1 MOV R16, R18 ;  /* 0x0000001200101202 */ /* 0x000fe40000000f00 */
[----:B------:R-:W-:Y:S01]  /*0630*/  @P3 IMAD.MOV.U32 R17, RZ, RZ, R18 ;  /* 0x000000ffff113224 */ /* 0x000fe200078e0012 */
[----:B------:R-:W-:Y:S06]  /*0640*/  @P2 BRA `(.L_x_5) ;  /* 0xfffffffc00a82947 */ /* 0x000fec000383ffff */
[----:B------:R-:W-:Y:S01]  /*0650*/  SHF.R.U32.HI R18, RZ, 0x17, R10 ;  /* 0x00000017ff127819 */ /* 0x000fe2000001160a */
[----:B------:R-:W-:Y:S03]  /*0660*/  BSSY.RECONVERGENT B1, `(.L_x_6) ;  /* 0x0000028000017945 */ /* 0x000fe60003800200 */
[C---:B------:R-:W-:Y:S02]  /*0670*/  LOP3.LUT R19, R18.reuse, 0xe0, RZ, 0xc0, !PT ;  /* 0x000000e012137812 */ /* 0x040fe400078ec0ff */
[----:B------:R-:W-:-:S03]  /*0680*/  LOP3.LUT P6, RZ, R18, 0x1f, RZ, 0xc0, !PT ;  /* 0x0000001f12ff7812 */ /* 0x000fc600078cc0ff */
[----:B------:R-:W-:-:S05]  /*0690*/  VIADD R19, R19, 0xffffff80 ;  /* 0xffffff8013137836 */ /* 0x000fca0000000000 */
[----:B------:R-:W-:-:S04]  /*06a0*/  SHF.R.U32.HI R19, RZ, 0x5, R19 ;  /* 0x00000005ff137819 */ /* 0x000fc80000011613 */
[----:B------:R-:W-:-:S04]  /*06b0*/  LEA R21, -R19, RZ, 0x2 ;  /* 0x000000ff13157211 */ /* 0x000fc800078e11ff */
[C---:B------:R-:W-:Y:S02]  /*06c0*/  ISETP.EQ.AND P2, PT, R21.reuse, -0x18, PT ;  /* 0xffffffe81500780c */ /* 0x040fe40003f42270 */
[C---:B------:R-:W-:Y:S02]  /*06d0*/  ISETP.EQ.AND P3, PT, R21.reuse, -0x14, PT ;  /* 0xffffffec1500780c */ /* 0x040fe40003f62270 */
[C---:B------:R-:W-:Y:S02]  /*06e0*/  ISETP.EQ.AND P0, PT, R21.reuse, -0x10, PT ;  /* 0xfffffff01500780c */ /* 0x040fe40003f02270 */
[C---:B------:R-:W-:Y:S02]  /*06f0*/  ISETP.EQ.AND P1, PT, R21.reuse, -0xc, PT ;  /* 0xfffffff41500780c */ /* 0x040fe40003f22270 */
[C---:B------:R-:W-:Y:S02]  /*0700*/  ISETP.EQ.AND P4, PT, R21.reuse, RZ, PT ;  /* 0x000000ff1500720c */ /* 0x040fe40003f82270 */
[----:B------:R-:W-:-:S03]  /*0710*/  ISETP.EQ.AND P5, PT, R21, 0x4, PT ;  /* 0x000000041500780c */ /* 0x000fc60003fa2270 */
[----:B------:R-:W-:Y:S01]  /*0720*/  @P2 IMAD.MOV.U32 R26, RZ, RZ, R12 ;  /* 0x000000ffff1a2224 */ /* 0x000fe200078e000c */
[C---:B------:R-:W-:Y:S01]  /*0730*/  ISETP.EQ.AND P2, PT, R21.reuse, -0x8, PT ;  /* 0xfffffff81500780c */ /* 0x040fe20003f42270 */
[--C-:B------:R-:W-:Y:S01]  /*0740*/  @P3 IMAD.MOV.U32 R26, RZ, RZ, R13.reuse ;  /* 0x000000ffff1a3224 */ /* 0x100fe200078e000d */
[----:B------:R-:W-:Y:S01]  /*0750*/  @P3 MOV R19, R12 ;  /* 0x0000000c00133202 */ /* 0x000fe20000000f00 */
[----:B------:R-:W-:Y:S01]  /*0760*/  @P0 IMAD.MOV.U32 R19, RZ, RZ, R13 ;  /* 0x000000ffff130224 */ /* 0x000fe200078e000d */
[----:B------:R-:W-:Y:S01]  /*0770*/  ISETP.EQ.AND P3, PT, R21, -0x4, PT ;  /* 0xfffffffc1500780c */ /* 0x000fe20003f62270 */
[----:B------:R-:W-:Y:S01]  /*0780*/  @P0 IMAD.MOV.U32 R26, RZ, RZ, R14 ;  /* 0x000000ffff1a0224 */ /* 0x000fe200078e000e */
[----:B------:R-:W-:Y:S01]  /*0790*/  @P1 MOV R19, R14 ;  /* 0x0000000e00131202 */ /* 0x000fe20000000f00 */
[----:B------:R-:W-:-:S06]  /*07a0*/  @P1 IMAD.MOV.U32 R26, RZ, RZ, R15 ;  /* 0x000000ffff1a1224 */ /* 0x000fcc00078e000f */
[----:B------:R-:W-:Y:S01]  /*07b0*/  @P2 IMAD.MOV.U32 R19, RZ, RZ, R15 ;  /* 0x000000ffff132224 */ /* 0x000fe200078e000f */
[----:B------:R-:W-:-:S03]  /*07c0*/  @P2 MOV R26, R16 ;  /* 0x00000010001a2202 */ /* 0x000fc60000000f00 */
[----:B------:R-:W-:Y:S01]  /*07d0*/  @P3 IMAD.MOV.U32 R19, RZ, RZ, R16 ;  /* 0x000000ffff133224 */ /* 0x000fe200078e0010 */
[----:B------:R-:W-:Y:S01]  /*07e0*/  @P4 MOV R19, R17 ;  /* 0x0000001100134202 */ /* 0x000fe20000000f00 */
[----:B------:R-:W-:Y:S02]  /*07f0*/  @P3 IMAD.MOV.U32 R26, RZ, RZ, R17 ;  /* 0x000000ffff1a3224 */ /* 0x000fe400078e0011 */
[--C-:B------:R-:W-:Y:S02]  /*0800*/  @P4 IMAD.MOV.U32 R26, RZ, RZ, R25.reuse ;  /* 0x000000ffff1a4224 */ /* 0x100fe400078e0019 */
[----:B------:R-:W-:Y:S01]  /*0810*/  @P5 IMAD.MOV.U32 R19, RZ, RZ, R25 ;  /* 0x000000ffff135224 */ /* 0x000fe200078e0019 */
[----:B------:R-:W-:Y:S06]  /*0820*/  @!P6 BRA `(.L_x_7) ;  /* 0x00000000002ce947 */ /* 0x000fec0003800000 */
[----:B------:R-:W-:Y:S01]  /*0830*/  @P0 MOV R20, R12 ;  /* 0x0000000c00140202 */ /* 0x000fe20000000f00 */
[----:B------:R-:W-:Y:S01]  /*0840*/  @P1 IMAD.MOV.U32 R20, RZ, RZ, R13 ;  /* 0x000000ffff141224 */ /* 0x000fe200078e000d */
[----:B------:R-:W-:Y:S01]  /*0850*/  ISETP.EQ.AND P0, PT, R21, 0x8, PT ;  /* 0x000000081500780c */ /* 0x000fe20003f02270 */
[----:B------:R-:W-:Y:S01]  /*0860*/  @P2 IMAD.MOV.U32 R20, RZ, RZ, R14 ;  /* 0x000000ffff142224 */ /* 0x000fe200078e000e */
[----:B------:R-:W-:Y:S01]  /*0870*/  @P3 MOV R20, R15 ;  /* 0x0000000f00143202 */ /* 0x000fe20000000f00 */
[----:B------:R-:W-:Y:S01]  /*0880*/  @P4 IMAD.MOV.U32 R20, RZ, RZ, R16 ;  /* 0x000000ffff144224 */ /* 0x000fe200078e0010 */
[----:B------:R-:W-:Y:S01]  /*0890*/  LOP3.LUT R18, R18, 0x1f, RZ, 0xc0, !PT ;  /* 0x0000001f12127812 */ /* 0x000fe200078ec0ff */
[----:B------:R-:W-:-:S03]  /*08a0*/  @P5 IMAD.MOV.U32 R20, RZ, RZ, R17 ;  /* 0x000000ffff145224 */ /* 0x000fc600078e0011 */
[----:B------:R-:W-:-:S05]  /*08b0*/  SHF.L.W.U32.HI R26, R19, R18, R26 ;  /* 0x00000012131a7219 */ /* 0x000fca0000010e1a */
[----:B------:R-:W-:-:S04]  /*08c0*/  @P0 MOV R20, R25 ;  /* 0x0000001900140202 */ /* 0x000fc80000000f00 */
[----:B------:R-:W-:-:S07]  /*08d0*/  SHF.L.W.U32.HI R19, R20, R18, R19 ;  /* 0x0000001214137219 */ /* 0x000fce0000010e13 */
.L_x_7:
[----:B------:R-:W-:Y:S05]  /*08e0*/  BSYNC.RECONVERGENT B1 ;  /* 0x0000000000017941 */ /* 0x000fea0003800200 */
.L_x_6:
[C-C-:B------:R-:W-:Y:S01]  /*08f0*/  SHF.L.W.U32.HI R27, R19.reuse, 0x2, R26.reuse ;  /* 0x00000002131b7819 */ /* 0x140fe20000010e1a */
[----:B------:R-:W-:Y:S01]  /*0900*/  IMAD.SHL.U32 R19, R19, 0x4, RZ ;  /* 0x0000000413137824 */ /* 0x000fe200078e00ff */
[----:B------:R-:W-:Y:S01]  /*0910*/  UMOV UR4, 0x54442d19 ;  /* 0x54442d1900047882 */ /* 0x000fe20000000000 */
[----:B------:R-:W-:Y:S01]  /*0920*/  UMOV UR5, 0x3bf921fb ;  /* 0x3bf921fb00057882 */ /* 0x000fe20000000000 */
[----:B------:R-:W-:Y:S02]  /*0930*/  SHF.R.S32.HI R20, RZ, 0x1f, R27 ;  /* 0x0000001fff147819 */ /* 0x000fe4000001141b */
[----:B------:R-:W-:Y:S02]  /*0940*/  SHF.R.U32.HI R25, RZ, 0x1e, R26 ;  /* 0x0000001eff197819 */ /* 0x000fe4000001161a */
[C---:B------:R-:W-:Y:S02]  /*0950*/  LOP3.LUT R18, R20.reuse, R19, RZ, 0x3c, !PT ;  /* 0x0000001314127212 */ /* 0x040fe400078e3cff */
[----:B------:R-:W-:-:S02]  /*0960*/  LOP3.LUT R19, R20, R27, RZ, 0x3c, !PT ;  /* 0x0000001b14137212 */ /* 0x000fc400078e3cff */
[----:B------:R-:W-:Y:S02]  /*0970*/  ISETP.GE.AND P0, PT, R10, RZ, PT ;  /* 0x000000ff0a00720c */ /* 0x000fe40003f06270 */
[C---:B------:R-:W-:Y:S02]  /*0980*/  LOP3.LUT R26, R27.reuse, R10, RZ, 0x3c, !PT ;  /* 0x0000000a1b1a7212 */ /* 0x040fe400078e3cff */
[----:B------:R-:W0:Y:S01]  /*0990*/  I2F.F64.S64 R18, R18 ;  /* 0x0000001200127312 */ /* 0x000e220000301c00 */
[----:B------:R-:W-:Y:S02]  /*09a0*/  LEA.HI R25, R27, R25, RZ, 0x1 ;  /* 0x000000191b197211 */ /* 0x000fe400078f08ff */
[----:B------:R-:W-:-:S03]  /*09b0*/  ISETP.GE.AND P1, PT, R26, RZ, PT ;  /* 0x000000ff1a00720c */ /* 0x000fc60003f26270 */
[----:B------:R-:W-:-:S05]  /*09c0*/  IMAD.MOV R26, RZ, RZ, -R25 ;  /* 0x000000ffff1a7224 */ /* 0x000fca00078e0a19 */
[----:B------:R-:W-:Y:S01]  /*09d0*/  @!P0 MOV R25, R26 ;  /* 0x0000001a00198202 */ /* 0x000fe20000000f00 */
[----:B0-----:R-:W-:-:S10]  /*09e0*/  DMUL R20, R18, UR4 ;  /* 0x0000000412147c28 */ /* 0x001fd40008000000 */
[----:B------:R-:W0:Y:S02]  /*09f0*/  F2F.F32.F64 R20, R20 ;  /* 0x0000001400147310 */ /* 0x000e240000301000 */
[----:B0-----:R-:W-:-:S07]  /*0a00*/  FSEL R26, -R20, R20, !P1 ;  /* 0x00000014141a7208 */ /* 0x001fce0004800100 */
.L_x_4:
[----:B------:R-:W-:Y:S05]  /*0a10*/  BSYNC.RECONVERGENT B0 ;  /* 0x0000000000007941 */ /* 0x000fea0003800200 */
.L_x_3:
[----:B------:R-:W-:Y:S02]  /*0a20*/  IMAD.MOV.U32 R18, RZ, RZ, 0x37cbac00 ;  /* 0x37cbac00ff127424 */ /* 0x000fe400078e00ff */
[----:B------:R-:W-:Y:S01]  /*0a30*/  FMUL R19, R26, R26 ;  /* 0x0000001a1a137220 */ /* 0x000fe20000400000 */
[C---:B------:R-:W-:Y:S01]  /*0a40*/  LOP3.LUT R20, R25.reuse, 0x1, RZ, 0xc0, !PT ;  /* 0x0000000119147812 */ /* 0x040fe200078ec0ff */
[----:B------:R-:W-:Y:S01]  /*0a50*/  IMAD.MOV.U32 R30, RZ, RZ, 0x3c0885e4 ;  /* 0x3c0885e4ff1e7424 */ /* 0x000fe200078e00ff */
[----:B------:R-:W-:Y:S01]  /*0a60*/  IADD3 R21, PT, PT, R25, 0x1, RZ ;  /* 0x0000000119157810 */ /* 0x000fe20007ffe0ff */
[----:B------:R-:W-:Y:S01]  /*0a70*/  FFMA R18, R19, R18, -0.0013887860113754868507 ;  /* 0xbab607ed13127423 */ /* 0x000fe20000000012 */
[----:B------:R-:W-:Y:S01]  /*0a80*/  ISETP.NE.U32.AND P0, PT, R20, 0x1, PT ;  /* 0x000000011400780c */ /* 0x000fe20003f05070 */
[----:B------:R-:W-:Y:S01]  /*0a90*/  IMAD.MOV.U32 R25, RZ, RZ, 0x3e2aaaa8 ;  /* 0x3e2aaaa8ff197424 */ /* 0x000fe200078e00ff */
[----:B------:R-:W-:Y:S01]  /*0aa0*/  LOP3.LUT P1, RZ, R21, 0x2, RZ, 0xc0, !PT ;  /* 0x0000000215ff7812 */ /* 0x000fe2000782c0ff */
[----:B------:R-:W-:Y:S01]  /*0ab0*/  BSSY.RECONVERGENT B0, `(.L_x_8) ;  /* 0x0000062000007945 */ /* 0x000fe20003800200 */
[----:B------:R-:W-:-:S02]  /*0ac0*/  FSEL R20, R18, -0.00019574658654164522886, P0 ;  /* 0xb94d415312147808 */ /* 0x000fc40000000000 */
[----:B------:R-:W-:Y:S02]  /*0ad0*/  FSEL R30, R30, 0.041666727513074874878, !P0 ;  /* 0x3d2aaabb1e1e7808 */ /* 0x000fe40004000000 */
[----:B------:R-:W-:Y:S02]  /*0ae0*/  FSEL R18, R26, 1, !P0 ;  /* 0x3f8000001a127808 */ /* 0x000fe40004000000 */
[----:B------:R-:W-:Y:S01]  /*0af0*/  FSEL R25, -R25, -0.4999999701976776123, !P0 ;  /* 0xbeffffff19197808 */ /* 0x000fe20004000100 */
[C---:B------:R-:W-:Y:S02]  /*0b00*/  FFMA R20, R19.reuse, R20, R30 ;  /* 0x0000001413147223 */ /* 0x040fe4000000001e */
[C---:B------:R-:W-:Y:S02]  /*0b10*/  FFMA R21, R19.reuse, R18, RZ ;  /* 0x0000001213157223 */ /* 0x040fe400000000ff */
[----:B------:R-:W-:-:S04]  /*0b20*/  FFMA R19, R19, R20, R25 ;  /* 0x0000001413137223 */ /* 0x000fc80000000019 */
[----:B------:R-:W-:-:S04]  /*0b30*/  FFMA R19, R21, R19, R18 ;  /* 0x0000001315137223 */ /* 0x000fc80000000012 */
[----:B------:R-:W-:-:S04]  /*0b40*/  @P1 FADD R19, RZ, -R19 ;  /* 0x80000013ff131221 */ /* 0x000fc80000000000 */
[C---:B------:R-:W-:Y:S01]  /*0b50*/  FMUL R18, |R19|.reuse, 16777216 ;  /* 0x4b80000013127820 */ /* 0x040fe20000400200 */
[----:B------:R-:W-:-:S04]  /*0b60*/  FSETP.GEU.AND P0, PT, |R19|, 1.175494350822287508e-38, PT ;  /* 0x008000001300780b */ /* 0x000fc80003f0e200 */
[----:B------:R-:W-:-:S05]  /*0b70*/  FSEL R18, R18, |R19|, !P0 ;  /* 0x4000001312127208 */ /* 0x000fca0004000000 */
[----:B------:R-:W-:-:S05]  /*0b80*/  VIADD R20, R18, 0xc0cafb0d ;  /* 0xc0cafb0d12147836 */ /* 0x000fca0000000000 */
[----:B------:R-:W-:Y:S02]  /*0b90*/  LOP3.LUT R21, R20, 0xff800000, RZ, 0xc0, !PT ;  /* 0xff80000014157812 */ /* 0x000fe400078ec0ff */
[----:B------:R-:W-:Y:S02]  /*0ba0*/  FSEL R20, RZ, -24, P0 ;  /* 0xc1c00000ff147808 */ /* 0x000fe40000000000 */
[-C--:B------:R-:W-:Y:S02]  /*0bb0*/  IADD3 R30, PT, PT, R18, -R21.reuse, RZ ;  /* 0x80000015121e7210 */ /* 0x080fe40007ffe0ff */
[----:B------:R-:W-:-:S03]  /*0bc0*/  I2FP.F32.S32 R25, R21 ;  /* 0x0000001500197245 */ /* 0x000fc60000201400 */
[C---:B------:R-:W-:Y:S01]  /*0bd0*/  FADD R18, R30.reuse, 1 ;  /* 0x3f8000001e127421 */ /* 0x040fe20000000000 */
[----:B------:R-:W-:Y:S01]  /*0be0*/  FADD R30, R30, -1 ;  /* 0xbf8000001e1e7421 */ /* 0x000fe20000000000 */
[----:B------:R-:W-:-:S03]  /*0bf0*/  FFMA R32, R25, 1.1920928955078125e-07, R20 ;  /* 0x3400000019207823 */ /* 0x000fc60000000014 */
[----:B------:R-:W-:Y:S01]  /*0c00*/  FADD R27, R30, R30 ;  /* 0x0000001e1e1b7221 */ /* 0x000fe20000000000 */
[----:B------:R-:W0:Y:S03]  /*0c10*/  MUFU.RCP R18, R18 ;  /* 0x0000001200127308 */ /* 0x000e260000001000 */
[----:B0-----:R-:W-:Y:S01]  /*0c20*/  FMUL R21, R18, R27 ;  /* 0x0000001b12157220 */ /* 0x001fe20000400000 */
[----:B------:R-:W-:-:S03]  /*0c30*/  IMAD.MOV.U32 R27, RZ, RZ, 0x3a2c32e4 ;  /* 0x3a2c32e4ff1b7424 */ /* 0x000fc600078e00ff */
[----:B------:R-:W-:Y:S01]  /*0c40*/  FADD R25, R30, -R21 ;  /* 0x800000151e197221 */ /* 0x000fe20000000000 */
[C---:B------:R-:W-:Y:S01]  /*0c50*/  FMUL R26, R21.reuse, R21 ;  /* 0x00000015151a7220 */ /* 0x040fe20000400000 */
[----:B------:R-:W-:Y:S02]  /*0c60*/  FFMA R20, R21, 1.4426950216293334961, R32 ;  /* 0x3fb8aa3b15147823 */ /* 0x000fe40000000020 */
[----:B------:R-:W-:Y:S01]  /*0c70*/  FADD R25, R25, R25 ;  /* 0x0000001919197221 */ /* 0x000fe20000000000 */
[----:B------:R-:W-:Y:S01]  /*0c80*/  FFMA R31, R26, R27, 0.0032181653659790754318 ;  /* 0x3b52e7db1a1f7423 */ /* 0x000fe2000000001b */
[----:B------:R-:W-:Y:S02]  /*0c90*/  FADD R32, R32, -R20 ;  /* 0x8000001420207221 */ /* 0x000fe40000000000 */
[----:B------:R-:W-:Y:S01]  /*0ca0*/  FFMA R25, R30, -R21, R25 ;  /* 0x800000151e197223 */ /* 0x000fe20000000019 */
[----:B------:R-:W-:Y:S01]  /*0cb0*/  FFMA R31, R26, R31, 0.018033718690276145935 ;  /* 0x3c93bb731a1f7423 */ /* 0x000fe2000000001f */
[----:B------:R-:W-:-:S02]  /*0cc0*/  FFMA R32, R21, 1.4426950216293334961, R32 ;  /* 0x3fb8aa3b15207823 */ /* 0x000fc40000000020 */
[----:B------:R-:W-:Y:S01]  /*0cd0*/  FMUL R25, R18, R25 ;  /* 0x0000001912197220 */ /* 0x000fe20000400000 */
[----:B------:R-:W-:-:S03]  /*0ce0*/  FFMA R31, R26, R31, 0.12022458761930465698 ;  /* 0x3df6384f1a1f7423 */ /* 0x000fc6000000001f */
[----:B------:R-:W-:Y:S01]  /*0cf0*/  FFMA R32, R25, 1.4426950216293334961, R32 ;  /* 0x3fb8aa3b19207823 */ /* 0x000fe20000000020 */
[----:B------:R-:W-:-:S03]  /*0d00*/  FMUL R26, R26, R31 ;  /* 0x0000001f1a1a7220 */ /* 0x000fc60000400000 */
[----:B------:R-:W-:Y:S01]  /*0d10*/  FFMA R32, R21, 1.9251366722983220825e-08, R32 ;  /* 0x32a55e3415207823 */ /* 0x000fe20000000020 */
[----:B------:R-:W-:-:S04]  /*0d20*/  FMUL R18, R26, 3 ;  /* 0x404000001a127820 */ /* 0x000fc80000400000 */
[----:B------:R-:W-:-:S04]  /*0d30*/  FFMA R25, R25, R18, R32 ;  /* 0x0000001219197223 */ /* 0x000fc80000000020 */
[----:B------:R-:W-:Y:S01]  /*0d40*/  FFMA R25, R21, R26, R25 ;  /* 0x0000001a15197223 */ /* 0x000fe20000000019 */
[----:B------:R-:W-:-:S03]  /*0d50*/  IMAD.MOV.U32 R26, RZ, RZ, 0x391fcb8e ;  /* 0x391fcb8eff1a7424 */ /* 0x000fc600078e00ff */
[----:B------:R-:W-:-:S04]  /*0d60*/  FADD R31, R20, R25 ;  /* 0x00000019141f7221 */ /* 0x000fc80000000000 */
[----:B------:R-:W-:Y:S01]  /*0d70*/  FMUL R21, R4, R31 ;  /* 0x0000001f04157220 */ /* 0x000fe20000400000 */
[----:B------:R-:W-:-:S03]  /*0d80*/  FADD R20, -R20, R31 ;  /* 0x0000001f14147221 */ /* 0x000fc60000000100 */
[----:B------:R-:W0:Y:S01]  /*0d90*/  FRND R18, R21 ;  /* 0x0000001500127307 */ /* 0x000e220000201000 */
[----:B------:R-:W-:Y:S01]  /*0da0*/  FADD R25, R25, -R20 ;  /* 0x8000001419197221 */ /* 0x000fe20000000000 */
[C---:B------:R-:W-:Y:S01]  /*0db0*/  FFMA R20, R4.reuse, R31, -R21 ;  /* 0x0000001f04147223 */ /* 0x040fe20000000815 */
[C---:B------:R-:W-:Y:S02]  /*0dc0*/  FSETP.GT.AND P1, PT, |R21|.reuse, 152, PT ;  /* 0x431800001500780b */ /* 0x040fe40003f24200 */
[C---:B------:R-:W-:Y:S01]  /*0dd0*/  FSETP.GEU.AND P2, PT, R21.reuse, RZ, PT ;  /* 0x000000ff1500720b */ /* 0x040fe20003f4e000 */
[----:B------:R-:W-:Y:S02]  /*0de0*/  FFMA R20, R4, R25, R20 ;  /* 0x0000001904147223 */ /* 0x000fe40000000014 */
[----:B------:R-:W1:Y:S01]  /*0df0*/  F2I.NTZ R30, R21 ;  /* 0x00000015001e7305 */ /* 0x000e620000203100 */
[----:B0-----:R-:W-:Y:S01]  /*0e00*/  FADD R25, R21, -R18 ;  /* 0x8000001215197221 */ /* 0x001fe20000000000 */
[----:B------:R-:W-:-:S03]  /*0e10*/  FSETP.GT.AND P0, PT, R18, RZ, PT ;  /* 0x000000ff1200720b */ /* 0x000fc60003f04000 */
[----:B------:R-:W-:Y:S01]  /*0e20*/  FADD R25, R20, R25 ;  /* 0x0000001914197221 */ /* 0x000fe20000000000 */
[----:B------:R-:W-:Y:S02]  /*0e30*/  SEL R31, RZ, 0x83000000, P0 ;  /* 0x83000000ff1f7807 */ /* 0x000fe40000000000 */
[----:B------:R-:W-:Y:S01]  /*0e40*/  FSETP.NEU.AND P0, PT, R4, RZ, PT ;  /* 0x000000ff0400720b */ /* 0x000fe20003f0d000 */
[----:B------:R-:W-:Y:S01]  /*0e50*/  FFMA R20, R25, R26, 0.0013391353422775864601 ;  /* 0x3aaf85ed19147423 */ /* 0x000fe2000000001a */
[----:B------:R-:W-:Y:S01]  /*0e60*/  IADD3 R33, PT, PT, R31, 0x7f000000, RZ ;  /* 0x7f0000001f217810 */ /* 0x000fe20007ffe0ff */
[----:B-1----:R-:W-:Y:S01]  /*0e70*/  IMAD R31, R30, 0x800000, -R31 ;  /* 0x008000001e1f7824 */ /* 0x002fe200078e0a1f */
[----:B------:R-:W-:Y:S01]  /*0e80*/  FSETP.EQ.OR P0, PT, |R19|, 1, !P0 ;  /* 0x3f8000001300780b */ /* 0x000fe20004702600 */
[----:B------:R-:W-:-:S04]  /*0e90*/  FFMA R20, R25, R20, 0.0096188392490148544312 ;  /* 0x3c1d985619147423 */ /* 0x000fc80000000014 */
[----:B------:R-:W-:-:S04]  /*0ea0*/  FFMA R20, R25, R20, 0.055503588169813156128 ;  /* 0x3d6357bb19147423 */ /* 0x000fc80000000014 */
[----:B------:R-:W-:-:S04]  /*0eb0*/  FFMA R20, R25, R20, 0.24022644758224487305 ;  /* 0x3e75fdec19147423 */ /* 0x000fc80000000014 */
[----:B------:R-:W-:-:S04]  /*0ec0*/  FFMA R20, R25, R20, 0.69314718246459960938 ;  /* 0x3f31721819147423 */ /* 0x000fc80000000014 */
[----:B------:R-:W-:Y:S01]  /*0ed0*/  FFMA R20, R25, R20, 1 ;  /* 0x3f80000019147423 */ /* 0x000fe20000000014 */
[----:B------:R-:W-:-:S03]  /*0ee0*/  IMAD.MOV.U32 R25, RZ, RZ, 0x3f800000 ;  /* 0x3f800000ff197424 */ /* 0x000fc600078e00ff */
[----:B------:R-:W-:-:S04]  /*0ef0*/  FMUL R20, R20, R33 ;  /* 0x0000002114147220 */ /* 0x000fc80000400000 */
[----:B------:R-:W-:Y:S01]  /*0f00*/  FMUL R20, R20, R31 ;  /* 0x0000001f14147220 */ /* 0x000fe20000400000 */
[----:B------:R-:W-:Y:S01]  /*0f10*/  @P1 FSEL R20, RZ, +INF , !P2 ;  /* 0x7f800000ff141808 */ /* 0x000fe20005000000 */
[----:B------:R-:W-:Y:S06]  /*0f20*/  @P0 BRA `(.L_x_9) ;  /* 0x0000000000680947 */ /* 0x000fec0003800000 */
[----:B------:R-:W-:-:S04]  /*0f30*/  FSETP.NAN.AND P0, PT, |R4|, |R4|, PT ;  /* 0x400000040400720b */ /* 0x000fc80003f08200 */
[----:B------:R-:W-:-:S13]  /*0f40*/  FSETP.NUM.AND P0, PT, |R19|, |R19|, !P0 ;  /* 0x400000131300720b */ /* 0x000fda0004707200 */
[----:B------:R-:W-:Y:S01]  /*0f50*/  @!P0 FADD R25, R4, |R19| ;  /* 0x4000001304198221 */ /* 0x000fe20000000000 */
[----:B------:R-:W-:Y:S06]  /*0f60*/  @!P0 BRA `(.L_x_9) ;  /* 0x0000000000588947 */ /* 0x000fec0003800000 */
[----:B------:R-:W-:Y:S01]  /*0f70*/  FMUL R21, R4, 0.5 ;  /* 0x3f00000004157820 */ /* 0x000fe20000400000 */
[----:B------:R-:W-:-:S04]  /*0f80*/  FSETP.NEU.AND P0, PT, |R19|, +INF , PT ;  /* 0x7f8000001300780b */ /* 0x000fc80003f0d200 */
[----:B------:R-:W-:Y:S01]  /*0f90*/  FSETP.NEU.AND P0, PT, |R19|, RZ, P0 ;  /* 0x000000ff1300720b */ /* 0x000fe2000070d200 */
[----:B------:R-:W0:Y:S03]  /*0fa0*/  FRND.TRUNC R21, R21 ;  /* 0x0000001500157307 */ /* 0x000e26000020d000 */
[----:B------:R-:W-:-:S09]  /*0fb0*/  FSETP.GEU.OR P1, PT, R4, RZ, P0 ;  /* 0x000000ff0400720b */ /* 0x000fd2000072e400 */
[----:B------:R-:W-:Y:S01]  /*0fc0*/  @!P0 FADD R18, |R19|, |R19| ;  /* 0x4000001313128221 */ /* 0x000fe20000000200 */
[----:B0-----:R-:W-:-:S04]  /*0fd0*/  FADD R31, R21, R21 ;  /* 0x00000015151f7221 */ /* 0x001fc80000000000 */
[----:B------:R-:W-:Y:S01]  /*0fe0*/  @!P1 LOP3.LUT R18, R18, 0x7f800000, RZ, 0x3c, !PT ;  /* 0x7f80000012129812 */ /* 0x000fe200078e3cff */
[----:B------:R-:W-:-:S05]  /*0ff0*/  FADD R31, R4, -R31 ;  /* 0x8000001f041f7221 */ /* 0x000fca0000000000 */
[----:B------:R-:W-:-:S13]  /*1000*/  FSETP.NEU.AND P2, PT, |R31|, 1, !P0 ;  /* 0x3f8000001f00780b */ /* 0x000fda000474d200 */
[----:B------:R-:W-:-:S04]  /*1010*/  @P2 LOP3.LUT R18, R18, 0x7fffffff, RZ, 0xc0, !PT ;  /* 0x7fffffff12122812 */ /* 0x000fc800078ec0ff */
[----:B------:R-:W-:Y:S01]  /*1020*/  @!P0 MOV R25, R18 ;  /* 0x0000001200198202 */ /* 0x000fe20000000f00 */
[----:B------:R-:W-:Y:S06]  /*1030*/  @!P0 BRA `(.L_x_9) ;  /* 0x0000000000248947 */ /* 0x000fec0003800000 */
[----:B------:R-:W-:Y:S02]  /*1040*/  FSETP.NEU.AND P0, PT, |R4|, +INF , PT ;  /* 0x7f8000000400780b */ /* 0x000fe40003f0d200 */
[----:B------:R-:W-:-:S13]  /*1050*/  FSETP.EQ.AND P1, PT, |R19|, -1, PT ;  /* 0xbf8000001300780b */ /* 0x000fda0003f22200 */
[----:B------:R-:W-:Y:S05]  /*1060*/  @!P0 BRA P1, `(.L_x_9) ;  /* 0x0000000000188947 */ /* 0x000fea0000800000 */
[----:B------:R-:W-:Y:S01]  /*1070*/  FSETP.GEU.AND P0, PT, |R19|, RZ, PT ;  /* 0x000000ff1300720b */ /* 0x000fe20003f0e200 */
[----:B------:R-:W-:Y:S01]  /*1080*/  IMAD.MOV.U32 R25, RZ, RZ, R20 ;  /* 0x000000ffff197224 */ /* 0x000fe200078e0014 */
[----:B------:R-:W-:-:S11]  /*1090*/  FSETP.NEU.AND P3, PT, R4, R23, PT ;  /* 0x000000170400720b */ /* 0x000fd60003f6d000 */
[----:B------:R-:W-:-:S04]  /*10a0*/  @!P0 FSETP.NEU.AND P1, PT, |R31|, 1, PT ;  /* 0x3f8000001f00880b */ /* 0x000fc80003f2d200 */
[----:B------:R-:W-:-:S04]  /*10b0*/  @!P0 FSEL R18, R20, -R20, P1 ;  /* 0x8000001414128208 */ /* 0x000fc80000800000 */
[----:B------:R-:W-:-:S07]  /*10c0*/  @!P0 FSEL R25, R18, +QNAN , !P3 ;  /* 0x7fffffff12198808 */ /* 0x000fce0005800000 */
.L_x_9:
[----:B------:R-:W-:Y:S05]  /*10d0*/  BSYNC.RECONVERGENT B0 ;  /* 0x0000000000007941 */ /* 0x000fea0003800200 */
.L_x_8:
[----:B------:R-:W-:Y:S01]  /*10e0*/  FSETP.GE.AND P0, PT, |R10|, 105615, PT ;  /* 0x47ce47800a00780b */ /* 0x000fe20003f06200 */
[----:B------:R-:W-:-:S12]  /*10f0*/  BSSY.RECONVERGENT B0, `(.L_x_10) ;  /* 0x000005e000007945 */ /* 0x000fd80003800200 */
[----:B------:R-:W-:Y:S05]  /*1100*/  @!P0 BRA `(.L_x_11) ;  /* 0x0000000400708947 */ /* 0x000fea0003800000 */
        /* <DEDUP_REMOVED lines=9> */
.L_x_12:
[----:B------:R-:W0:Y:S02]  /*11a0*/  LDC.64 R18, c[0x4][RZ] ;  /* 0x01000000ff127b82 */ /* 0x000e240000000a00 */
[----:B0-----:R-:W-:-:S06]  /*11b0*/  IMAD.WIDE.U32 R18, R31, 0x4, R18 ;  /* 0x000000041f127825 */ /* 0x001fcc00078e0012 */
        /* <DEDUP_REMOVED lines=61> */
.L_x_14:
[----:B------:R-:W-:Y:S05]  /*1590*/  BSYNC.RECONVERGENT B1 ;  /* 0x0000000000017941 */ /* 0x000fea0003800200 */
.L_x_13:
[C-C-:B------:R-:W-:Y:S01]  /*15a0*/  SHF.L.W.U32.HI R29, R18.reuse, 0x2, R10.reuse ;  /* 0x00000002121d7819 */ /* 0x140fe20000010e0a */
[----:B------:R-:W-:Y:S01]  /*15b0*/  IMAD.SHL.U32 R18, R18, 0x4, RZ ;  /* 0x0000000412127824 */ /* 0x000fe200078e00ff */
[----:B------:R-:W-:Y:S01]  /*15c0*/  UMOV UR4, 0x54442d19 ;  /* 0x54442d1900047882 */ /* 0x000fe20000000000 */
[----:B------:R-:W-:Y:S01]  /*15d0*/  UMOV UR5, 0x3bf921fb ;  /* 0x3bf921fb00057882 */ /* 0x000fe20000000000 */
[----:B------:R-:W-:Y:S01]  /*15e0*/  SHF.R.S32.HI R19, RZ, 0x1f, R29 ;  /* 0x0000001fff137819 */ /* 0x000fe2000001141d */
[----:B------:R-:W-:Y:S01]  /*15f0*/  FMUL.D4 R30, R2, R11 ;  /* 0x0000000b021e7220 */ /* 0x000fe20000200000 */
[----:B------:R-:W-:Y:S02]  /*1600*/  SHF.R.U32.HI R10, RZ, 0x1e, R10 ;  /* 0x0000001eff0a7819 */ /* 0x000fe4000001160a */
[C---:B------:R-:W-:Y:S02]  /*1610*/  LOP3.LUT R18, R19.reuse, R18, RZ, 0x3c, !PT ;  /* 0x0000001213127212 */ /* 0x040fe400078e3cff */
[----:B------:R-:W-:-:S02]  /*1620*/  LOP3.LUT R19, R19, R29, RZ, 0x3c, !PT ;  /* 0x0000001d13137212 */ /* 0x000fc400078e3cff */
[----:B------:R-:W-:Y:S02]  /*1630*/  ISETP.GE.AND P1, PT, R30, RZ, PT ;  /* 0x000000ff1e00720c */ /* 0x000fe40003f26270 */
[C---:B------:R-:W-:Y:S02]  /*1640*/  LEA.HI R28, R29.reuse, R10, RZ, 0x1 ;  /* 0x0000000a1d1c7211 */ /* 0x040fe400078f08ff */
[----:B------:R-:W0:Y:S01]  /*1650*/  I2F.F64.S64 R18, R18 ;  /* 0x0000001200127312 */ /* 0x000e220000301c00 */
[----:B------:R-:W-:Y:S02]  /*1660*/  LOP3.LUT R30, R29, R30, RZ, 0x3c, !PT ;  /* 0x0000001e1d1e7212 */ /* 0x000fe400078e3cff */
[----:B------:R-:W-:Y:S02]  /*1670*/  IMAD.MOV R10, RZ, RZ, -R28 ;  /* 0x000000ffff0a7224 */ /* 0x000fe400078e0a1c */
[----:B------:R-:W-:-:S04]  /*1680*/  ISETP.GE.AND P0, PT, R30, RZ, PT ;  /* 0x000000ff1e00720c */ /* 0x000fc80003f06270 */
[----:B------:R-:W-:Y:S01]  /*1690*/  @!P1 MOV R28, R10 ;  /* 0x0000000a001c9202 */ /* 0x000fe20000000f00 */
[----:B0-----:R-:W-:-:S10]  /*16a0*/  DMUL R20, R18, UR4 ;  /* 0x0000000412147c28 */ /* 0x001fd40008000000 */
[----:B------:R-:W0:Y:S02]  /*16b0*/  F2F.F32.F64 R20, R20 ;  /* 0x0000001400147310 */ /* 0x000e240000301000 */
[----:B0-----:R-:W-:-:S07]  /*16c0*/  FSEL R29, -R20, R20, !P0 ;  /* 0x00000014141d7208 */ /* 0x001fce0004000100 */
.L_x_11:
[----:B------:R-:W-:Y:S05]  /*16d0*/  BSYNC.RECONVERGENT B0 ;  /* 0x0000000000007941 */ /* 0x000fea0003800200 */
.L_x_10:
[----:B------:R-:W-:Y:S02]  /*16e0*/  IMAD.MOV.U32 R10, RZ, RZ, 0x37cbac00 ;  /* 0x37cbac00ff0a7424 */ /* 0x000fe400078e00ff */
[----:B------:R-:W-:Y:S01]  /*16f0*/  FMUL R18, R29, R29 ;  /* 0x0000001d1d127220 */ /* 0x000fe20000400000 */
[----:B------:R-:W-:Y:S01]  /*1700*/  LOP3.LUT R20, R28, 0x1, RZ, 0xc0, !PT ;  /* 0x000000011c147812 */ /* 0x000fe200078ec0ff */
[----:B------:R-:W-:Y:S01]  /*1710*/  IMAD.MOV.U32 R21, RZ, RZ, 0x3d2aaabb ;  /* 0x3d2aaabbff157424 */ /* 0x000fe200078e00ff */
[----:B------:R-:W-:Y:S01]  /*1720*/  MOV R30, 0x3effffff ;  /* 0x3effffff001e7802 */ /* 0x000fe20000000f00 */
[----:B------:R-:W-:Y:S01]  /*1730*/  FFMA R19, R18, R10, -0.0013887860113754868507 ;  /* 0xbab607ed12137423 */ /* 0x000fe2000000000a */
[----:B------:R-:W-:Y:S01]  /*1740*/  ISETP.NE.U32.AND P0, PT, R20, 0x1, PT ;  /* 0x000000011400780c */ /* 0x000fe20003f05070 */
[----:B------:R-:W-:Y:S01]  /*1750*/  BSSY.RECONVERGENT B0, `(.L_x_15) ;  /* 0x0000061000007945 */ /* 0x000fe20003800200 */
[----:B------:R-:W-:Y:S02]  /*1760*/  LOP3.LUT P1, RZ, R28, 0x2, RZ, 0xc0, !PT ;  /* 0x000000021cff7812 */ /* 0x000fe4000782c0ff */
[----:B------:R-:W-:-:S02]  /*1770*/  FSEL R19, R19, -0.00019574658654164522886, !P0 ;  /* 0xb94d415313137808 */ /* 0x000fc40004000000 */
[----:B------:R-:W-:Y:S02]  /*1780*/  FSEL R21, R21, 0.0083327032625675201416, !P0 ;  /* 0x3c0885e415157808 */ /* 0x000fe40004000000 */
[----:B------:R-:W-:Y:S02]  /*1790*/  FSEL R29, R29, 1, P0 ;  /* 0x3f8000001d1d7808 */ /* 0x000fe40000000000 */
[----:B------:R-:W-:Y:S01]  /*17a0*/  FSEL R28, -R30, -0.16666662693023681641, !P0 ;  /* 0xbe2aaaa81e1c7808 */ /* 0x000fe20004000100 */
        /* <DEDUP_REMOVED lines=11> */
[----:B------:R-:W-:Y:S01]  /*1860*/  I2FP.F32.S32 R29, R32 ;  /* 0x00000020001d7245 */ /* 0x000fe20000201400 */
[----:B------:R-:W-:-:S04]  /*1870*/  IMAD.IADD R28, R19, 0x1, -R32 ;  /* 0x00000001131c7824 */ /* 0x000fc800078e0a20 */
[C---:B------:R-:W-:Y:S01]  /*1880*/  FADD R19, R28.reuse, 1 ;  /* 0x3f8000001c137421 */ /* 0x040fe20000000000 */
[----:B------:R-:W-:-:S04]  /*1890*/  FADD R28, R28, -1 ;  /* 0xbf8000001c1c7421 */ /* 0x000fc80000000000 */
[----:B------:R-:W-:Y:S01]  /*18a0*/  FADD R34, R28, R28 ;  /* 0x0000001c1c227221 */ /* 0x000fe20000000000 */
[----:B------:R-:W0:Y:S03]  /*18b0*/  MUFU.RCP R19, R19 ;  /* 0x0000001300137308 */ /* 0x000e260000001000 */
[----:B0-----:R-:W-:Y:S01]  /*18c0*/  FMUL R21, R19, R34 ;  /* 0x0000002213157220 */ /* 0x001fe20000400000 */
[----:B------:R-:W-:-:S03]  /*18d0*/  FFMA R34, R29, 1.1920928955078125e-07, R20 ;  /* 0x340000001d227823 */ /* 0x000fc60000000014 */
        /* <DEDUP_REMOVED lines=16> */
[----:B------:R-:W-:-:S04]  /*19e0*/  FFMA R21, R21, R32, R19 ;  /* 0x0000002015157223 */ /* 0x000fc80000000013 */
        /* <DEDUP_REMOVED lines=23> */
[----:B------:R-:W-:-:S04]  /*1b60*/  FFMA R20, R21, R20, 1 ;  /* 0x3f80000015147423 */ /* 0x000fc80000000014 */
[----:B------:R-:W-:Y:S01]  /*1b70*/  FMUL R19, R20, R19 ;  /* 0x0000001314137220 */ /* 0x000fe20000400000 */
[----:B------:R-:W-:-:S03]  /*1b80*/  IMAD.MOV.U32 R20, RZ, RZ, 0x3f800000 ;  /* 0x3f800000ff147424 */ /* 0x000fc600078e00ff */
        /* <DEDUP_REMOVED lines=29> */
.L_x_16:
[----:B------:R-:W-:Y:S05]  /*1d60*/  BSYNC.RECONVERGENT B0 ;  /* 0x0000000000007941 */ /* 0x000fea0003800200 */
.L_x_15:
[C-C-:B------:R-:W-:Y:S01]  /*1d70*/  FADD R21, R20.reuse, R25.reuse ;  /* 0x0000001914157221 */ /* 0x140fe20000000000 */
[----:B------:R-:W-:Y:S01]  /*1d80*/  FADD R19, R20, R25 ;  /* 0x0000001914137221 */ /* 0x000fe20000000000 */
[----:B------:R-:W-:Y:S02]  /*1d90*/  BSSY.RECONVERGENT B0, `(.L_x_17) ;  /* 0x0000057000007945 */ /* 0x000fe40003800200 */
[C---:B------:R-:W-:Y:S01]  /*1da0*/  FMUL R18, |R21|.reuse, 16777216 ;  /* 0x4b80000015127820 */ /* 0x040fe20000400200 */
[----:B------:R-:W-:-:S04]  /*1db0*/  FSETP.GEU.AND P0, PT, |R21|, 1.175494350822287508e-38, PT ;  /* 0x008000001500780b */ /* 0x000fc80003f0e200 */
[----:B------:R-:W-:Y:S02]  /*1dc0*/  FSEL R18, R18, |R19|, !P0 ;  /* 0x4000001312127208 */ /* 0x000fe40004000000 */
[----:B------:R-:W-:-:S03]  /*1dd0*/  FSEL R28, RZ, -24, P0 ;  /* 0xc1c00000ff1c7808 */ /* 0x000fc60000000000 */
[----:B------:R-:W-:-:S05]  /*1de0*/  VIADD R21, R18, 0xc0cafb0d ;  /* 0xc0cafb0d12157836 */ /* 0x000fca0000000000 */
[----:B------:R-:W-:-:S04]  /*1df0*/  LOP3.LUT R29, R21, 0xff800000, RZ, 0xc0, !PT ;  /* 0xff800000151d7812 */ /* 0x000fc800078ec0ff */
[-C--:B------:R-:W-:Y:S02]  /*1e00*/  IADD3 R21, PT, PT, R18, -R29.reuse, RZ ;  /* 0x8000001d12157210 */ /* 0x080fe40007ffe0ff */
[----:B------:R-:W-:-:S03]  /*1e10*/  I2FP.F32.S32 R29, R29 ;  /* 0x0000001d001d7245 */ /* 0x000fc60000201400 */
[C---:B------:R-:W-:Y:S01]  /*1e20*/  FADD R18, R21.reuse, 1 ;  /* 0x3f80000015127421 */ /* 0x040fe20000000000 */
[----:B------:R-:W-:Y:S01]  /*1e30*/  FADD R21, R21, -1 ;  /* 0xbf80000015157421 */ /* 0x000fe20000000000 */
[----:B------:R-:W-:-:S03]  /*1e40*/  FFMA R29, R29, 1.1920928955078125e-07, R28 ;  /* 0x340000001d1d7823 */ /* 0x000fc6000000001c */
[----:B------:R-:W-:Y:S01]  /*1e50*/  FADD R31, R21, R21 ;  /* 0x00000015151f7221 */ /* 0x000fe20000000000 */
[----:B------:R-:W0:Y:S03]  /*1e60*/  MUFU.RCP R18, R18 ;  /* 0x0000001200127308 */ /* 0x000e260000001000 */
[----:B0-----:R-:W-:-:S04]  /*1e70*/  FMUL R32, R18, R31 ;  /* 0x0000001f12207220 */ /* 0x001fc80000400000 */
[----:B------:R-:W-:Y:S01]  /*1e80*/  FADD R31, R21, -R32 ;  /* 0x80000020151f7221 */ /* 0x000fe20000000000 */
[CC--:B------:R-:W-:Y:S01]  /*1e90*/  FMUL R34, R32.reuse, R32.reuse ;  /* 0x0000002020227220 */ /* 0x0c0fe20000400000 */
[----:B------:R-:W-:Y:S02]  /*1ea0*/  FFMA R28, R32, 1.4426950216293334961, R29 ;  /* 0x3fb8aa3b201c7823 */ /* 0x000fe4000000001d */
[----:B------:R-:W-:Y:S01]  /*1eb0*/  FADD R36, R31, R31 ;  /* 0x0000001f1f247221 */ /* 0x000fe20000000000 */
[C---:B------:R-:W-:Y:S01]  /*1ec0*/  FFMA R27, R34.reuse, R27, 0.0032181653659790754318 ;  /* 0x3b52e7db221b7423 */ /* 0x040fe2000000001b */
        /* <DEDUP_REMOVED lines=20> */
[----:B------:R-:W-:Y:S01]  /*2010*/  FFMA R27, R8, R27, R28 ;  /* 0x0000001b081b7223 */ /* 0x000fe2000000001c */
[----:B0-----:R-:W-:Y:S01]  /*2020*/  FADD R28, R21, -R18 ;  /* 0x80000012151c7221 */ /* 0x001fe20000000000 */
[----:B------:R-:W-:-:S03]  /*2030*/  FSETP.GT.AND P0, PT, R18, RZ, PT ;  /* 0x000000ff1200720b */ /* 0x000fc60003f04000 */
[----:B------:R-:W-:Y:S01]  /*2040*/  FADD R27, R27, R28 ;  /* 0x0000001c1b1b7221 */ /* 0x000fe20000000000 */
[----:B------:R-:W-:Y:S01]  /*2050*/  SEL R29, RZ, 0x83000000, P0 ;  /* 0x83000000ff1d7807 */ /* 0x000fe20000000000 */
[----:B------:R-:W0:Y:S01]  /*2060*/  F2I.NTZ R28, R21 ;  /* 0x00000015001c7305 */ /* 0x000e220000203100 */
[----:B------:R-:W-:Y:S01]  /*2070*/  FSETP.NEU.AND P0, PT, R8, RZ, PT ;  /* 0x000000ff0800720b */ /* 0x000fe20003f0d000 */
[----:B------:R-:W-:Y:S02]  /*2080*/  FFMA R26, R27, R26, 0.0013391353422775864601 ;  /* 0x3aaf85ed1b1a7423 */ /* 0x000fe4000000001a */
[----:B------:R-:W-:Y:S01]  /*2090*/  VIADD R31, R29, 0x7f000000 ;  /* 0x7f0000001d1f7836 */ /* 0x000fe20000000000 */
[----:B------:R-:W-:Y:S01]  /*20a0*/  FSETP.EQ.OR P0, PT, R19, 1, !P0 ;  /* 0x3f8000001300780b */ /* 0x000fe20004702400 */
[----:B------:R-:W-:-:S04]  /*20b0*/  FFMA R26, R27, R26, 0.0096188392490148544312 ;  /* 0x3c1d98561b1a7423 */ /* 0x000fc8000000001a */
[----:B------:R-:W-:-:S04]  /*20c0*/  FFMA R26, R27, R26, 0.055503588169813156128 ;  /* 0x3d6357bb1b1a7423 */ /* 0x000fc8000000001a */
[----:B------:R-:W-:Y:S01]  /*20d0*/  FFMA R26, R27, R26, 0.24022644758224487305 ;  /* 0x3e75fdec1b1a7423 */ /* 0x000fe2000000001a */
[----:B0-----:R-:W-:-:S03]  /*20e0*/  IMAD R29, R28, 0x800000, -R29 ;  /* 0x008000001c1d7824 */ /* 0x001fc600078e0a1d */
[----:B------:R-:W-:-:S04]  /*20f0*/  FFMA R26, R27, R26, 0.69314718246459960938 ;  /* 0x3f3172181b1a7423 */ /* 0x000fc8000000001a */
[----:B------:R-:W-:-:S04]  /*2100*/  FFMA R26, R27, R26, 1 ;  /* 0x3f8000001b1a7423 */ /* 0x000fc8000000001a */
[----:B------:R-:W-:-:S04]  /*2110*/  FMUL R26, R26, R31 ;  /* 0x0000001f1a1a7220 */ /* 0x000fc80000400000 */
[----:B------:R-:W-:Y:S01]  /*2120*/  FMUL R29, R26, R29 ;  /* 0x0000001d1a1d7220 */ /* 0x000fe20000400000 */
[----:B------:R-:W-:Y:S01]  /*2130*/  HFMA2 R26, -RZ, RZ, 1.875, 0 ;  /* 0x3f800000ff1a7431 */ /* 0x000fe200000001ff */
[----:B------:R-:W-:Y:S01]  /*2140*/  @P1 FSEL R29, RZ, +INF , !P2 ;  /* 0x7f800000ff1d1808 */ /* 0x000fe20005000000 */
[----:B------:R-:W-:Y:S06]  /*2150*/  @P0 BRA `(.L_x_18) ;  /* 0x0000000000680947 */ /* 0x000fec0003800000 */
[----:B------:R-:W-:-:S04]  /*2160*/  FSETP.NAN.AND P0, PT, |R8|, |R8|, PT ;  /* 0x400000080800720b */ /* 0x000fc80003f08200 */
[----:B------:R-:W-:-:S13]  /*2170*/  FSETP.NUM.AND P0, PT, |R19|, |R19|, !P0 ;  /* 0x400000131300720b */ /* 0x000fda0004707200 */
[----:B------:R-:W-:Y:S01]  /*2180*/  @!P0 FADD R26, R8, R19 ;  /* 0x00000013081a8221 */ /* 0x000fe20000000000 */
[----:B------:R-:W-:Y:S06]  /*2190*/  @!P0 BRA `(.L_x_18) ;  /* 0x0000000000588947 */ /* 0x000fec0003800000 */
[----:B------:R-:W-:Y:S01]  /*21a0*/  FMUL R21, R8, 0.5 ;  /* 0x3f00000008157820 */ /* 0x000fe20000400000 */
[----:B------:R-:W-:-:S04]  /*21b0*/  FSETP.NEU.AND P0, PT, |R19|, +INF , PT ;  /* 0x7f8000001300780b */ /* 0x000fc80003f0d200 */
[----:B------:R-:W-:Y:S01]  /*21c0*/  FSETP.NEU.AND P0, PT, R19, RZ, P0 ;  /* 0x000000ff1300720b */ /* 0x000fe2000070d000 */
[----:B------:R-:W0:Y:S03]  /*21d0*/  FRND.TRUNC R21, R21 ;  /* 0x0000001500157307 */ /* 0x000e26000020d000 */
[----:B------:R-:W-:-:S09]  /*21e0*/  FSETP.GEU.OR P1, PT, R8, RZ, P0 ;  /* 0x000000ff0800720b */ /* 0x000fd2000072e400 */
[----:B------:R-:W-:Y:S01]  /*21f0*/  @!P0 FADD R18, R19, R19 ;  /* 0x0000001313128221 */ /* 0x000fe20000000000 */
[----:B0-----:R-:W-:-:S04]  /*2200*/  FADD R27, R21, R21 ;  /* 0x00000015151b7221 */ /* 0x001fc80000000000 */
[----:B------:R-:W-:Y:S01]  /*2210*/  @!P1 LOP3.LUT R18, R18, 0x7f800000, RZ, 0x3c, !PT ;  /* 0x7f80000012129812 */ /* 0x000fe200078e3cff */
[----:B------:R-:W-:-:S05]  /*2220*/  FADD R27, R8, -R27 ;  /* 0x8000001b081b7221 */ /* 0x000fca0000000000 */
[----:B------:R-:W-:-:S13]  /*2230*/  FSETP.NEU.AND P2, PT, |R27|, 1, !P0 ;  /* 0x3f8000001b00780b */ /* 0x000fda000474d200 */
[----:B------:R-:W-:-:S05]  /*2240*/  @P2 LOP3.LUT R18, R18, 0x7fffffff, RZ, 0xc0, !PT ;  /* 0x7fffffff12122812 */ /* 0x000fca00078ec0ff */
[----:B------:R-:W-:Y:S01]  /*2250*/  @!P0 IMAD.MOV.U32 R26, RZ, RZ, R18 ;  /* 0x000000ffff1a8224 */ /* 0x000fe200078e0012 */
[----:B------:R-:W-:Y:S06]  /*2260*/  @!P0 BRA `(.L_x_18) ;  /* 0x0000000000248947 */ /* 0x000fec0003800000 */
[----:B------:R-:W-:Y:S02]  /*2270*/  FSETP.EQ.AND P1, PT, R19, -1, PT ;  /* 0xbf8000001300780b */ /* 0x000fe40003f22000 */
[----:B------:R-:W-:-:S13]  /*2280*/  FSETP.NEU.AND P0, PT, |R8|, +INF , PT ;  /* 0x7f8000000800780b */ /* 0x000fda0003f0d200 */
[----:B------:R-:W-:Y:S05]  /*2290*/  @!P0 BRA P1, `(.L_x_18) ;  /* 0x0000000000188947 */ /* 0x000fea0000800000 */
[----:B------:R-:W-:Y:S01]  /*22a0*/  FSETP.GEU.AND P0, PT, R25, -R20, PT ;  /* 0x800000141900720b */ /* 0x000fe20003f0e000 */
[----:B------:R-:W-:Y:S01]  /*22b0*/  IMAD.MOV.U32 R26, RZ, RZ, R29 ;  /* 0x000000ffff1a7224 */ /* 0x000fe200078e001d */
[----:B------:R-:W-:-:S11]  /*22c0*/  ISETP.NE.AND P3, PT, R24, RZ, PT ;  /* 0x000000ff1800720c */ /* 0x000fd60003f65270 */
[----:B------:R-:W-:-:S04]  /*22d0*/  @!P0 FSETP.NEU.AND P1, PT, |R27|, 1, PT ;  /* 0x3f8000001b00880b */ /* 0x000fc80003f2d200 */
[----:B------:R-:W-:-:S04]  /*22e0*/  @!P0 FSEL R18, R29, -R29, P1 ;  /* 0x8000001d1d128208 */ /* 0x000fc80000800000 */
[----:B------:R-:W-:-:S07]  /*22f0*/  @!P0 FSEL R26, R18, +QNAN , !P3 ;  /* 0x7fffffff121a8808 */ /* 0x000fce0005800000 */
.L_x_18:
[----:B------:R-:W-:Y:S05]  /*2300*/  BSYNC.RECONVERGENT B0 ;  /* 0x0000000000007941 */ /* 0x000fea0003800200 */
.L_x_17:
[C---:B------:R-:W-:Y:S01]  /*2310*/  FMUL R18, R11.reuse, 0.63661974668502807617 ;  /* 0x3f22f9830b127820 */ /* 0x040fe20000400000 */
[----:B------:R-:W-:-:S03]  /*2320*/  FSETP.GE.AND P0, PT, |R11|, 105615, PT ;  /* 0x47ce47800b00780b */ /* 0x000fc60003f06200 */
[----:B------:R-:W0:Y:S02]  /*2330*/  F2I.NTZ R25, R18 ;  /* 0x0000001200197305 */ /* 0x000e240000203100 */
[----:B0-----:R-:W-:-:S05]  /*2340*/  I2FP.F32.S32 R20, R25 ;  /* 0x0000001900147245 */ /* 0x001fca0000201400 */
[----:B------:R-:W-:-:S04]  /*2350*/  FFMA R19, R20, -1.5707962512969970703, R11 ;  /* 0xbfc90fda14137823 */ /* 0x000fc8000000000b */
[----:B------:R-:W-:-:S04]  /*2360*/  FFMA R19, R20, -7.5497894158615963534e-08, R19 ;  /* 0xb3a2216814137823 */ /* 0x000fc80000000013 */
[----:B------:R-:W-:Y:S01]  /*2370*/  FFMA R19, R20, -5.3903029534742383927e-15, R19 ;  /* 0xa7c234c514137823 */ /* 0x000fe20000000013 */
[----:B------:R-:W-:Y:S06]  /*2380*/  @!P0 BRA `(.L_x_19) ;  /* 0x0000000400648947 */ /* 0x000fec0003800000 */
[----:B------:R-:W-:-:S13]  /*2390*/  FSETP.NEU.AND P0, PT, |R11|, +INF , PT ;  /* 0x7f8000000b00780b */ /* 0x000fda0003f0d200 */
[----:B------:R-:W-:Y:S01]  /*23a0*/  @!P0 FMUL R19, RZ, R11 ;  /* 0x0000000bff138220 */ /* 0x000fe20000400000 */
[----:B------:R-:W-:Y:S01]  /*23b0*/  @!P0 MOV R25, RZ ;  /* 0x000000ff00198202 */ /* 0x000fe20000000f00 */
[----:B------:R-:W-:Y:S06]  /*23c0*/  @!P0 BRA `(.L_x_19) ;  /* 0x0000000400548947 */ /* 0x000fec0003800000 */
[----:B------:R-:W-:Y:S02]  /*23d0*/  IMAD.SHL.U32 R18, R11, 0x100, RZ ;  /* 0x000001000b127824 */ /* 0x000fe400078e00ff */
[----:B------:R-:W-:Y:S02]  /*23e0*/  HFMA2 R29, -RZ, RZ, 0, 0 ;  /* 0x00000000ff1d7431 */ /* 0x000fe400000001ff */
[----:B------:R-:W-:Y:S02]  /*23f0*/  IMAD.MOV.U32 R25, RZ, RZ, RZ ;  /* 0x000000ffff197224 */ /* 0x000fe400078e00ff */
[----:B------:R-:W-:Y:S01]  /*2400*/  IMAD.MOV.U32 R27, RZ, RZ, RZ ;  /* 0x000000ffff1b7224 */ /* 0x000fe200078e00ff */
[----:B------:R-:W-:-:S07]  /*2410*/  LOP3.LUT R31, R18, 0x80000000, RZ, 0xfc, !PT ;  /* 0x80000000121f7812 */ /* 0x000fce00078efcff */
.L_x_20:
[----:B------:R-:W0:Y:S02]  /*2420*/  LDC.64 R18, c[0x4][RZ] ;  /* 0x01000000ff127b82 */ /* 0x000e240000000a00 */
[----:B0-----:R-:W-:-:S05]  /*2430*/  IMAD.WIDE.U32 R20, R27, 0x4, R18 ;  /* 0x000000041b147825 */ /* 0x001fca00078e0012 */
[----:B------:R-:W2:Y:S01]  /*2440*/  LDG.E.CONSTANT R18, desc[UR6][R20.64] ;  /* 0x0000000614127981 */ /* 0x000ea2000c1e9900 */
[C---:B------:R-:W-:Y:S01]  /*2450*/  IMAD.SHL.U32 R28, R27.reuse, 0x4, RZ ;  /* 0x000000041b1c7824 */ /* 0x040fe200078e00ff */
[----:B------:R-:W-:-:S04]  /*2460*/  IADD3 R27, PT, PT, R27, 0x1, RZ ;  /* 0x000000011b1b7810 */ /* 0x000fc80007ffe0ff */
[C---:B------:R-:W-:Y:S02]  /*2470*/  ISETP.EQ.AND P2, PT, R28.reuse, 0x8, PT ;  /* 0x000000081c00780c */ /* 0x040fe40003f42270 */
[C---:B------:R-:W-:Y:S02]  /*2480*/  ISETP.EQ.AND P1, PT, R28.reuse, RZ, PT ;  /* 0x000000ff1c00720c */ /* 0x040fe40003f22270 */
[----:B------:R-:W-:Y:S01]  /*2490*/  ISETP.EQ.AND P3, PT, R28, 0x4, PT ;  /* 0x000000041c00780c */ /* 0x000fe20003f62270 */
[----:B--2---:R-:W-:-:S03]  /*24a0*/  IMAD.WIDE.U32 R18, R18, R31, RZ ;  /* 0x0000001f12127225 */ /* 0x004fc600078e00ff */
[----:B------:R-:W-:-:S04]  /*24b0*/  IADD3 R18, P0, PT, R18, R25, RZ ;  /* 0x0000001912127210 */ /* 0x000fc80007f1e0ff */
[----:B------:R-:W-:Y:S01]  /*24c0*/  IADD3.X R25, PT, PT, R19, R29, RZ, P0, !PT ;  /* 0x0000001d13197210 */ /* 0x000fe200007fe4ff */
        /* <DEDUP_REMOVED lines=11> */
[----:B------:R-:W-:-:S04]  /*2580*/  SHF.R.U32.HI R18, RZ, 0x17, R11 ;  /* 0x00000017ff127819 */ /* 0x000fc8000001160b */
        /* <DEDUP_REMOVED lines=39> */
.L_x_21:
        /* <DEDUP_REMOVED lines=18> */
.L_x_19:
[----:B------:R-:W-:Y:S01]  /*2920*/  LOP3.LUT R18, R25, 0x1, RZ, 0xc0, !PT ;  /* 0x0000000119127812 */ /* 0x000fe200078ec0ff */
[----:B------:R-:W-:Y:S01]  /*2930*/  FMUL R11, R19, R19 ;  /* 0x00000013130b7220 */ /* 0x000fe20000400000 */
[----:B------:R-:W0:Y:S01]  /*2940*/  LDCU UR4, c[0x0][0x3b8] ;  /* 0x00007700ff0477ac */ /* 0x000e220008000800 */
[----:B------:R-:W-:Y:S01]  /*2950*/  LOP3.LUT P1, RZ, R25, 0x2, RZ, 0xc0, !PT ;  /* 0x0000000219ff7812 */ /* 0x000fe2000782c0ff */
[----:B------:R-:W-:Y:S01]  /*2960*/  VIADD R9, R9, 0x1 ;  /* 0x0000000109097836 */ /* 0x000fe20000000000 */
[----:B------:R-:W-:Y:S01]  /*2970*/  ISETP.NE.U32.AND P0, PT, R18, 0x1, PT ;  /* 0x000000011200780c */ /* 0x000fe20003f05070 */
[----:B------:R-:W-:Y:S01]  /*2980*/  FFMA R10, R11, R10, -0.0013887860113754868507 ;  /* 0xbab607ed0b0a7423 */ /* 0x000fe2000000000a */
[----:B------:R-:W-:Y:S02]  /*2990*/  IMAD.MOV.U32 R18, RZ, RZ, 0x3d2aaabb ;  /* 0x3d2aaabbff127424 */ /* 0x000fe400078e00ff */
[----:B------:R-:W-:Y:S02]  /*29a0*/  FSEL R21, -R30, -0.16666662693023681641, !P0 ;  /* 0xbe2aaaa81e157808 */ /* 0x000fe40004000100 */
[----:B------:R-:W-:-:S02]  /*29b0*/  FSEL R10, R10, -0.00019574658654164522886, !P0 ;  /* 0xb94d41530a0a7808 */ /* 0x000fc40004000000 */
[----:B------:R-:W-:-:S05]  /*29c0*/  FSEL R18, R18, 0.0083327032625675201416, !P0 ;  /* 0x3c0885e412127808 */ /* 0x000fca0004000000 */
[----:B------:R-:W-:Y:S01]  /*29d0*/  FFMA R18, R11, R10, R18 ;  /* 0x0000000a0b127223 */ /* 0x000fe20000000012 */
[----:B------:R-:W-:Y:S02]  /*29e0*/  FSEL R10, R19, 1, P0 ;  /* 0x3f800000130a7808 */ /* 0x000fe40000000000 */
[----:B0-----:R-:W-:Y:S01]  /*29f0*/  ISETP.NE.AND P0, PT, R9, UR4, PT ;  /* 0x0000000409007c0c */ /* 0x001fe2000bf05270 */
[C---:B------:R-:W-:Y:S02]  /*2a00*/  FFMA R18, R11.reuse, R18, R21 ;  /* 0x000000120b127223 */ /* 0x040fe40000000015 */
[----:B------:R-:W-:-:S04]  /*2a10*/  FFMA R11, R11, R10, RZ ;  /* 0x0000000a0b0b7223 */ /* 0x000fc800000000ff */
[----:B------:R-:W-:-:S04]  /*2a20*/  FFMA R11, R11, R18, R10 ;  /* 0x000000120b0b7223 */ /* 0x000fc8000000000a */
[----:B------:R-:W-:-:S04]  /*2a30*/  @P1 FADD R11, RZ, -R11 ;  /* 0x8000000bff0b1221 */ /* 0x000fc80000000000 */
[----:B------:R-:W-:-:S04]  /*2a40*/  FMUL R26, R11, R26 ;  /* 0x0000001a0b1a7220 */ /* 0x000fc80000400000 */
[C---:B------:R-:W-:Y:S01]  /*2a50*/  FADD R6, R26.reuse, R6 ;  /* 0x000000061a067221 */ /* 0x040fe20000000000 */
[----:B------:R-:W-:Y:S01]  /*2a60*/  FFMA R7, R26, R26, R7 ;  /* 0x0000001a1a077223 */ /* 0x000fe20000000007 */
[----:B------:R-:W-:Y:S06]  /*2a70*/  @P0 BRA `(.L_x_22) ;  /* 0xffffffd8003c0947 */ /* 0x000fec000383ffff */
.L_x_0:
[----:B------:R-:W-:Y:S01]  /*2a80*/  I2FP.F32.S32 R8, UR4 ;  /* 0x0000000400087c45 */ /* 0x000fe20008201400 */
[----:B------:R-:W-:Y:S01]  /*2a90*/  UISETP.GE.AND UP0, UPT, UR4, 0x1, UPT ;  /* 0x000000010400788c */ /* 0x000fe2000bf06270 */
[----:B------:R-:W-:Y:S02]  /*2aa0*/  BSSY.RECONVERGENT B0, `(.L_x_23) ;  /* 0x000000e000007945 */ /* 0x000fe40003800200 */
[----:B------:R-:W0:Y:S08]  /*2ab0*/  MUFU.RCP R9, R8 ;  /* 0x0000000800097308 */ /* 0x000e300000001000 */
[----:B------:R-:W1:Y:S01]  /*2ac0*/  FCHK P0, R6, R8 ;  /* 0x0000000806007302 */ /* 0x000e620000000000 */
[----:B0-----:R-:W-:-:S04]  /*2ad0*/  FFMA R10, -R8, R9, 1 ;  /* 0x3f800000080a7423 */ /* 0x001fc80000000109 */
[----:B------:R-:W-:-:S04]  /*2ae0*/  FFMA R9, R9, R10, R9 ;  /* 0x0000000a09097223 */ /* 0x000fc80000000009 */
[----:B------:R-:W-:-:S04]  /*2af0*/  FFMA R11, R9, R6, RZ ;  /* 0x00000006090b7223 */ /* 0x000fc800000000ff */
[----:B------:R-:W-:-:S04]  /*2b00*/  FFMA R10, -R8, R11, R6 ;  /* 0x0000000b080a7223 */ /* 0x000fc80000000106 */
[----:B------:R-:W-:Y:S01]  /*2b10*/  FFMA R9, R9, R10, R11 ;  /* 0x0000000a09097223 */ /* 0x000fe2000000000b */
[----:B-1----:R-:W-:Y:S06]  /*2b20*/  @!P0 BRA `(.L_x_24) ;  /* 0x0000000000148947 */ /* 0x002fec0003800000 */
[----:B------:R-:W-:Y:S01]  /*2b30*/  MOV R10, R6 ;  /* 0x00000006000a7202 */ /* 0x000fe20000000f00 */
[----:B------:R-:W-:Y:S01]  /*2b40*/  IMAD.MOV.U32 R11, RZ, RZ, R8 ;  /* 0x000000ffff0b7224 */ /* 0x000fe200078e0008 */
[----:B------:R-:W-:-:S07]  /*2b50*/  MOV R20, 0x2b70 ;  /* 0x00002b7000147802 */ /* 0x000fce0000000f00 */
[----:B-----5:R-:W-:Y:S05]  /*2b60*/  CALL.REL.NOINC `($__internal_1_$__cuda_sm3x_div_rn_noftz_f32_slowpath) ;  /* 0x0000002c00a47944 */ /* 0x020fea0003c00000 */
[----:B------:R-:W-:-:S07]  /*2b70*/  IMAD.MOV.U32 R9, RZ, RZ, R21 ;  /* 0x000000ffff097224 */ /* 0x000fce00078e0015 */
.L_x_24:
[----:B------:R-:W-:Y:S05]  /*2b80*/  BSYNC.RECONVERGENT B0 ;  /* 0x0000000000007941 */ /* 0x000fea0003800200 */
.L_x_23:
[----:B------:R-:W0:Y:S01]  /*2b90*/  MUFU.RCP R11, R8 ;  /* 0x00000008000b7308 */ /* 0x000e220000001000 */
[----:B------:R-:W-:Y:S07]  /*2ba0*/  BSSY.RECONVERGENT B0, `(.L_x_25) ;  /* 0x000000d000007945 */ /* 0x000fee0003800200 */
        /* <DEDUP_REMOVED lines=12> */
.L_x_26:
[----:B------:R-:W-:Y:S05]  /*2c70*/  BSYNC.RECONVERGENT B0 ;  /* 0x0000000000007941 */ /* 0x000fea0003800200 */
.L_x_25:
[----:B------:R-:W-:Y:S01]  /*2c80*/  FFMA R6, -R9, R9, R6 ;  /* 0x0000000909067223 */ /* 0x000fe20000000106 */
[----:B------:R-:W-:Y:S04]  /*2c90*/  BSSY.RECONVERGENT B0, `(.L_x_27) ;  /* 0x0000010000007945 */ /* 0x000fe80003800200 */
[----:B------:R-:W-:-:S04]  /*2ca0*/  FMNMX R7, RZ, R6, !PT ;  /* 0x00000006ff077209 */ /* 0x000fc80007800000 */
[----:B------:R-:W-:Y:S01]  /*2cb0*/  IADD3 R6, PT, PT, R7, -0xd000000, RZ ;  /* 0xf300000007067810 */ /* 0x000fe20007ffe0ff */
[----:B------:R0:W1:Y:S03]  /*2cc0*/  MUFU.RSQ R10, R7 ;  /* 0x00000007000a7308 */ /* 0x0000660000001400 */
[----:B------:R-:W-:-:S13]  /*2cd0*/  ISETP.GT.U32.AND P0, PT, R6, 0x727fffff, PT ;  /* 0x727fffff0600780c */ /* 0x000fda0003f04070 */
[----:B0-----:R-:W-:Y:S05]  /*2ce0*/  @!P0 BRA `(.L_x_28) ;  /* 0x0000000000188947 */ /* 0x001fea0003800000 */
[----:B------:R-:W-:Y:S01]  /*2cf0*/  BSSY.RECONVERGENT B1, `(.L_x_29) ;  /* 0x0000003000017945 */ /* 0x000fe20003800200 */
[----:B------:R-:W-:-:S07]  /*2d00*/  MOV R20, 0x2d20 ;  /* 0x00002d2000147802 */ /* 0x000fce0000000f00 */
[----:B-1---5:R-:W-:Y:S05]  /*2d10*/  CALL.REL.NOINC `($__internal_0_$__cuda_sm20_sqrt_rn_f32_slowpath) ;  /* 0x0000002800dc7944 */ /* 0x022fea0003c00000 */
[----:B------:R-:W-:Y:S05]  /*2d20*/  BSYNC.RECONVERGENT B1 ;  /* 0x0000000000017941 */ /* 0x000fea0003800200 */
.L_x_29:
[----:B------:R-:W-:Y:S01]  /*2d30*/  IMAD.MOV.U32 R6, RZ, RZ, R10 ;  /* 0x000000ffff067224 */ /* 0x000fe200078e000a */
[----:B------:R-:W-:Y:S06]  /*2d40*/  BRA `(.L_x_30) ;  /* 0x0000000000107947 */ /* 0x000fec0003800000 */
.L_x_28:
[----:B-1----:R-:W-:Y:S01]  /*2d50*/  FMUL.FTZ R6, R7, R10 ;  /* 0x0000000a07067220 */ /* 0x002fe20000410000 */
[----:B------:R-:W-:-:S03]  /*2d60*/  FMUL.FTZ R10, R10, 0.5 ;  /* 0x3f0000000a0a7820 */ /* 0x000fc60000410000 */
[----:B------:R-:W-:-:S04]  /*2d70*/  FFMA R7, -R6, R6, R7 ;  /* 0x0000000606077223 */ /* 0x000fc80000000107 */
[----:B------:R-:W-:-:S07]  /*2d80*/  FFMA R6, R7, R10, R6 ;  /* 0x0000000a07067223 */ /* 0x000fce0000000006 */
.L_x_30:
[----:B------:R-:W-:Y:S05]  /*2d90*/  BSYNC.RECONVERGENT B0 ;  /* 0x0000000000007941 */ /* 0x000fea0003800200 */
.L_x_27:
[----:B------:R-:W-:Y:S01]  /*2da0*/  IMAD.MOV.U32 R7, RZ, RZ, RZ ;  /* 0x000000ffff077224 */ /* 0x000fe200078e00ff */
[----:B------:R-:W-:Y:S06]  /*2db0*/  BRA.U !UP0, `(.L_x_31) ;  /* 0x0000002908687547 */ /* 0x000fec000b800000 */
[----:B-----5:R-:W0:Y:S01]  /*2dc0*/  MUFU.RCP R10, R3 ;  /* 0x00000003000a7308 */ /* 0x020e220000001000 */
[----:B------:R-:W-:Y:S01]  /*2dd0*/  UMOV UR4, 0x3f800000 ;  /* 0x3f80000000047882 */ /* 0x000fe20000000000 */
[----:B------:R-:W-:Y:S01]  /*2de0*/  BSSY.RECONVERGENT B0, `(.L_x_32) ;  /* 0x000000f000007945 */ /* 0x000fe20003800200 */
[----:B------:R-:W-:Y:S02]  /*2df0*/  MOV R18, UR4 ;  /* 0x0000000400127c02 */ /* 0x000fe40008000f00 */
[----:B------:R-:W-:-:S03]  /*2e00*/  FSETP.GEU.AND P2, PT, R3, 9.9999999747524270788e-07, PT ;  /* 0x358637bd0300780b */ /* 0x000fc60003f4e000 */
[----:B------:R-:W1:Y:S01]  /*2e10*/  FCHK P0, -R18, R3 ;  /* 0x0000000312007302 */ /* 0x000e620000000100 */
[----:B0-----:R-:W-:-:S04]  /*2e20*/  FFMA R7, -R3, R10, 1 ;  /* 0x3f80000003077423 */ /* 0x001fc8000000010a */
[----:B------:R-:W-:-:S04]  /*2e30*/  FFMA R7, R10, R7, R10 ;  /* 0x000000070a077223 */ /* 0x000fc8000000000a */
[----:B------:R-:W-:-:S04]  /*2e40*/  FFMA R10, R7, -1, RZ ;  /* 0xbf800000070a7823 */ /* 0x000fc800000000ff */
[----:B------:R-:W-:-:S04]  /*2e50*/  FFMA R19, -R3, R10, -1 ;  /* 0xbf80000003137423 */ /* 0x000fc8000000010a */
[----:B------:R-:W-:Y:S01]  /*2e60*/  FFMA R19, R7, R19, R10 ;  /* 0x0000001307137223 */ /* 0x000fe2000000000a */
[----:B-1----:R-:W-:Y:S06]  /*2e70*/  @!P0 BRA `(.L_x_33) ;  /* 0x0000000000148947 */ /* 0x002fec0003800000 */
[----:B------:R-:W-:Y:S01]  /*2e80*/  IMAD.MOV.U32 R11, RZ, RZ, R3 ;  /* 0x000000ffff0b7224 */ /* 0x000fe200078e0003 */
[----:B------:R-:W-:Y:S01]  /*2e90*/  MOV R20, 0x2ec0 ;  /* 0x00002ec000147802 */ /* 0x000fe20000000f00 */
[----:B------:R-:W-:-:S07]  /*2ea0*/  IMAD.MOV.U32 R10, RZ, RZ, -0x40800000 ;  /* 0xbf800000ff0a7424 */ /* 0x000fce00078e00ff */
[----:B------:R-:W-:Y:S05]  /*2eb0*/  CALL.REL.NOINC `($__internal_1_$__cuda_sm3x_div_rn_noftz_f32_slowpath) ;  /* 0x0000002800d07944 */ /* 0x000fea0003c00000 */
[----:B------:R-:W-:-:S07]  /*2ec0*/  MOV R19, R21 ;  /* 0x0000001500137202 */ /* 0x000fce0000000f00 */
.L_x_33:
[----:B------:R-:W-:Y:S05]  /*2ed0*/  BSYNC.RECONVERGENT B0 ;  /* 0x0000000000007941 */ /* 0x000fea0003800200 */
.L_x_32:
[----:B------:R-:W-:Y:S01]  /*2ee0*/  FMUL R10, R5, 0.5 ;  /* 0x3f000000050a7820 */ /* 0x000fe20000400000 */
[----:B------:R-:W-:Y:S01]  /*2ef0*/  FSEL R19, R19, -1000000, P2 ;  /* 0xc974240013137808 */ /* 0x000fe20001000000 */
[----:B------:R-:W-:Y:S02]  /*2f00*/  IMAD.MOV.U32 R7, RZ, RZ, RZ ;  /* 0x000000ffff077224 */ /* 0x000fe400078e00ff */
[----:B------:R-:W-:Y:S02]  /*2f10*/  IMAD.MOV.U32 R18, RZ, RZ, RZ ;  /* 0x000000ffff127224 */ /* 0x000fe400078e00ff */
[----:B------:R-:W0:Y:S02]  /*2f20*/  FRND.TRUNC R10, R10 ;  /* 0x0000000a000a7307 */ /* 0x000e24000020d000 */
[----:B0-----:R-:W-:-:S04]  /*2f30*/  FADD R20, R10, R10 ;  /* 0x0000000a0a147221 */ /* 0x001fc80000000000 */
[----:B------:R-:W-:-:S07]  /*2f40*/  FADD R3, R5, -R20 ;  /* 0x8000001405037221 */ /* 0x000fce0000000000 */
.L_x_55:
        /* <DEDUP_REMOVED lines=21> */
[----:B------:R-:W0:Y:S01]  /*30a0*/  LDCU.64 UR8, c[0x4][URZ] ;  /* 0x01000000ff0877ac */ /* 0x000e220008000a00 */
[----:B------:R-:W-:Y:S01]  /*30b0*/  IMAD.MOV.U32 R22, RZ, RZ, RZ ;  /* 0x000000ffff167224 */ /* 0x000fe200078e00ff */
[----:B------:R-:W-:Y:S01]  /*30c0*/  LOP3.LUT R27, R10, 0x80000000, RZ, 0xfc, !PT ;  /* 0x800000000a1b7812 */ /* 0x000fe200078efcff */
[----:B------:R-:W-:Y:S01]  /*30d0*/  UMOV UR5, URZ ;  /* 0x000000ff00057c82 */ /* 0x000fe20008000000 */
[----:B------:R-:W-:-:S05]  /*30e0*/  UMOV UR4, URZ ;  /* 0x000000ff00047c82 */ /* 0x000fca0008000000 */
.L_x_36:
[----:B0-----:R-:W-:Y:S01]  /*30f0*/  MOV R10, UR8 ;  /* 0x00000008000a7c02 */ /* 0x001fe20008000f00 */
[----:B------:R-:W-:-:S05]  /*3100*/  IMAD.U32 R11, RZ, RZ, UR9 ;  /* 0x00000009ff0b7e24 */ /* 0x000fca000f8e00ff */
[----:B------:R-:W2:Y:S01]  /*3110*/  LDG.E.CONSTANT R10, desc[UR6][R10.64] ;  /* 0x000000060a0a7981 */ /* 0x000ea2000c1e9900 */
[----:B------:R-:W-:Y:S01]  /*3120*/  UIADD3 UR4, UPT, UPT, UR4, 0x1, URZ ;  /* 0x0000000104047890 */ /* 0x000fe2000fffe0ff */
[C---:B------:R-:W-:Y:S01]  /*3130*/  ISETP.EQ.AND P0, PT, R22.reuse, RZ, PT ;  /* 0x000000ff1600720c */ /* 0x040fe20003f02270 */
[----:B------:R-:W-:Y:S01]  /*3140*/  UIADD3 UR8, UP1, UPT, UR8, 0x4, URZ ;  /* 0x0000000408087890 */ /* 0x000fe2000ff3e0ff */
[C---:B------:R-:W-:Y:S01]  /*3150*/  ISETP.EQ.AND P1, PT, R22.reuse, 0x4, PT ;  /* 0x000000041600780c */ /* 0x040fe20003f22270 */
[----:B------:R-:W-:Y:S01]  /*3160*/  UISETP.NE.AND UP0, UPT, UR4, 0x6, UPT ;  /* 0x000000060400788c */ /* 0x000fe2000bf05270 */
[C---:B------:R-:W-:Y:S01]  /*3170*/  ISETP.EQ.AND P2, PT, R22.reuse, 0x8, PT ;  /* 0x000000081600780c */ /* 0x040fe20003f42270 */
[----:B------:R-:W-:Y:S01]  /*3180*/  UIADD3.X UR9, UPT, UPT, URZ, UR9, URZ, UP1, !UPT ;  /* 0x00000009ff097290 */ /* 0x000fe20008ffe4ff */
[C---:B------:R-:W-:Y:S02]  /*3190*/  ISETP.EQ.AND P3, PT, R22.reuse, 0xc, PT ;  /* 0x0000000c1600780c */ /* 0x040fe40003f62270 */
[----:B------:R-:W-:-:S02]  /*31a0*/  ISETP.EQ.AND P4, PT, R22, 0x10, PT ;  /* 0x000000101600780c */ /* 0x000fc40003f82270 */
[C---:B------:R-:W-:Y:S01]  /*31b0*/  ISETP.EQ.AND P5, PT, R22.reuse, 0x14, PT ;  /* 0x000000141600780c */ /* 0x040fe20003fa2270 */
[----:B------:R-:W-:Y:S02]  /*31c0*/  VIADD R22, R22, 0x4 ;  /* 0x0000000416167836 */ /* 0x000fe40000000000 */
[----:B--2---:R-:W-:-:S03]  /*31d0*/  IMAD.WIDE.U32 R20, R10, R27, RZ ;  /* 0x0000001b0a147225 */ /* 0x004fc600078e00ff */
[----:B------:R-:W-:-:S04]  /*31e0*/  IADD3 R20, P6, PT, R20, R25, RZ ;  /* 0x0000001914147210 */ /* 0x000fc80007fde0ff */
[----:B------:R-:W-:Y:S01]  /*31f0*/  IADD3.X R25, PT, PT, R21, UR5, RZ, P6, !PT ;  /* 0x0000000515197c10 */ /* 0x000fe2000b7fe4ff */
[--C-:B------:R-:W-:Y:S01]  /*3200*/  @P0 IMAD.MOV.U32 R12, RZ, RZ, R20.reuse ;  /* 0x000000ffff0c0224 */ /* 0x100fe200078e0014 */
[-C--:B------:R-:W-:Y:S01]  /*3210*/  @P1 MOV R13, R20.reuse ;  /* 0x00000014000d1202 */ /* 0x080fe20000000f00 */
[--C-:B------:R-:W-:Y:S01]  /*3220*/  @P2 IMAD.MOV.U32 R14, RZ, RZ, R20.reuse ;  /* 0x000000ffff0e2224 */ /* 0x100fe200078e0014 */
[----:B------:R-:W-:Y:S01]  /*3230*/  @P4 MOV R16, R20 ;  /* 0x0000001400104202 */ /* 0x000fe20000000f00 */
[--C-:B------:R-:W-:Y:S02]  /*3240*/  @P3 IMAD.MOV.U32 R15, RZ, RZ, R20.reuse ;  /* 0x000000ffff0f3224 */ /* 0x100fe400078e0014 */
[----:B------:R-:W-:Y:S01]  /*3250*/  @P5 IMAD.MOV.U32 R17, RZ, RZ, R20 ;  /* 0x000000ffff115224 */ /* 0x000fe200078e0014 */
[----:B------:R-:W-:Y:S06]  /*3260*/  BRA.U UP0, `(.L_x_36) ;  /* 0xfffffffd00a07547 */ /* 0x000fec000b83ffff */
[----:B------:R-:W-:Y:S01]  /*3270*/  SHF.R.U32.HI R10, RZ, 0x17, R24 ;  /* 0x00000017ff0a7819 */ /* 0x000fe20000011618 */
[----:B------:R-:W-:Y:S03]  /*3280*/  BSSY.RECONVERGENT B1, `(.L_x_37) ;  /* 0x0000028000017945 */ /* 0x000fe60003800200 */
[C---:B------:R-:W-:Y:S02]  /*3290*/  LOP3.LUT R11, R10.reuse, 0xe0, RZ, 0xc0, !PT ;  /* 0x000000e00a0b7812 */ /* 0x040fe400078ec0ff */
[----:B------:R-:W-:Y:S02]  /*32a0*/  LOP3.LUT P6, RZ, R10, 0x1f, RZ, 0xc0, !PT ;  /* 0x0000001f0aff7812 */ /* 0x000fe400078cc0ff */
[----:B------:R-:W-:-:S04]  /*32b0*/  IADD3 R11, PT, PT, R11, -0x80, RZ ;  /* 0xffffff800b0b7810 */ /* 0x000fc80007ffe0ff */
[----:B------:R-:W-:-:S05]  /*32c0*/  SHF.R.U32.HI R11, RZ, 0x5, R11 ;  /* 0x00000005ff0b7819 */ /* 0x000fca000001160b */
[----:B------:R-:W-:-:S05]  /*32d0*/  IMAD.U32 R21, R11, -0x4, RZ ;  /* 0xfffffffc0b157824 */ /* 0x000fca00078e00ff */
[C---:B------:R-:W-:Y:S02]  /*32e0*/  ISETP.EQ.AND P3, PT, R21.reuse, -0x18, PT ;  /* 0xffffffe81500780c */ /* 0x040fe40003f62270 */
[C---:B------:R-:W-:Y:S02]  /*32f0*/  ISETP.EQ.AND P4, PT, R21.reuse, -0x14, PT ;  /* 0xffffffec1500780c */ /* 0x040fe40003f82270 */
[C---:B------:R-:W-:Y:S02]  /*3300*/  ISETP.EQ.AND P2, PT, R21.reuse, -0x10, PT ;  /* 0xfffffff01500780c */ /* 0x040fe40003f42270 */
[C---:B------:R-:W-:Y:S02]  /*3310*/  ISETP.EQ.AND P1, PT, R21.reuse, -0xc, PT ;  /* 0xfffffff41500780c */ /* 0x040fe40003f22270 */
[C---:B------:R-:W-:Y:S02]  /*3320*/  ISETP.EQ.AND P0, PT, R21.reuse, -0x8, PT ;  /* 0xfffffff81500780c */ /* 0x040fe40003f02270 */
[----:B------:R-:W-:-:S03]  /*3330*/  ISETP.EQ.AND P5, PT, R21, RZ, PT ;  /* 0x000000ff1500720c */ /* 0x000fc60003fa2270 */
[----:B------:R-:W-:Y:S01]  /*3340*/  @P3 IMAD.MOV.U32 R22, RZ, RZ, R12 ;  /* 0x000000ffff163224 */ /* 0x000fe200078e000c */
[C---:B------:R-:W-:Y:S01]  /*3350*/  ISETP.EQ.AND P3, PT, R21.reuse, -0x4, PT ;  /* 0xfffffffc1500780c */ /* 0x040fe20003f62270 */
[--C-:B------:R-:W-:Y:S01]  /*3360*/  @P4 IMAD.MOV.U32 R22, RZ, RZ, R13.reuse ;  /* 0x000000ffff164224 */ /* 0x100fe200078e000d */
[----:B------:R-:W-:Y:S01]  /*3370*/  @P4 MOV R11, R12 ;  /* 0x0000000c000b4202 */ /* 0x000fe20000000f00 */
[----:B------:R-:W-:Y:S01]  /*3380*/  @P2 IMAD.MOV.U32 R11, RZ, RZ, R13 ;  /* 0x000000ffff0b2224 */ /* 0x000fe200078e000d */
[----:B------:R-:W-:Y:S01]  /*3390*/  ISETP.EQ.AND P4, PT, R21, 0x4, PT ;  /* 0x000000041500780c */ /* 0x000fe20003f82270 */
[----:B------:R-:W-:Y:S01]  /*33a0*/  @P1 IMAD.MOV.U32 R11, RZ, RZ, R14 ;  /* 0x000000ffff0b1224 */ /* 0x000fe200078e000e */
[----:B------:R-:W-:Y:S01]  /*33b0*/  @P2 MOV R22, R14 ;  /* 0x0000000e00162202 */ /* 0x000fe20000000f00 */
[----:B------:R-:W-:Y:S01]  /*33c0*/  @P1 IMAD.MOV.U32 R22, RZ, RZ, R15 ;  /* 0x000000ffff161224 */ /* 0x000fe200078e000f */
[----:B------:R-:W-:Y:S01]  /*33d0*/  @P0 MOV R11, R15 ;  /* 0x0000000f000b0202 */ /* 0x000fe20000000f00 */
[----:B------:R-:W-:-:S04]  /*33e0*/  @P0 IMAD.MOV.U32 R22, RZ, RZ, R16 ;  /* 0x000000ffff160224 */ /* 0x000fc800078e0010 */
[----:B------:R-:W-:Y:S01]  /*33f0*/  @P3 IMAD.MOV.U32 R11, RZ, RZ, R16 ;  /* 0x000000ffff0b3224 */ /* 0x000fe200078e0010 */
[----:B------:R-:W-:Y:S01]  /*3400*/  @P3 MOV R22, R17 ;  /* 0x0000001100163202 */ /* 0x000fe20000000f00 */
[----:B------:R-:W-:Y:S02]  /*3410*/  @P5 IMAD.MOV.U32 R11, RZ, RZ, R17 ;  /* 0x000000ffff0b5224 */ /* 0x000fe400078e0011 */
[----:B------:R-:W-:Y:S01]  /*3420*/  @P5 IMAD.MOV.U32 R22, RZ, RZ, R25 ;  /* 0x000000ffff165224 */ /* 0x000fe200078e0019 */
[----:B------:R-:W-:Y:S01]  /*3430*/  @P4 MOV R11, R25 ;  /* 0x00000019000b4202 */ /* 0x000fe20000000f00 */
[----:B------:R-:W-:Y:S06]  /*3440*/  @!P6 BRA `(.L_x_38) ;  /* 0x00000000002ce947 */ /* 0x000fec0003800000 */
[----:B------:R-:W-:Y:S01]  /*3450*/  @P2 IMAD.MOV.U32 R20, RZ, RZ, R12 ;  /* 0x000000ffff142224 */ /* 0x000fe200078e000c */
[----:B------:R-:W-:Y:S01]  /*3460*/  LOP3.LUT R10, R10, 0x1f, RZ, 0xc0, !PT ;  /* 0x0000001f0a0a7812 */ /* 0x000fe200078ec0ff */
[----:B------:R-:W-:Y:S01]  /*3470*/  @P1 IMAD.MOV.U32 R20, RZ, RZ, R13 ;  /* 0x000000ffff141224 */ /* 0x000fe200078e000d */
[----:B------:R-:W-:Y:S01]  /*3480*/  @P0 MOV R20, R14 ;  /* 0x0000000e00140202 */ /* 0x000fe20000000f00 */
[----:B------:R-:W-:Y:S01]  /*3490*/  @P3 IMAD.MOV.U32 R20, RZ, RZ, R15 ;  /* 0x000000ffff143224 */ /* 0x000fe200078e000f */
[----:B------:R-:W-:Y:S01]  /*34a0*/  ISETP.EQ.AND P0, PT, R21, 0x8, PT ;  /* 0x000000081500780c */ /* 0x000fe20003f02270 */
[----:B------:R-:W-:Y:S01]  /*34b0*/  @P5 IMAD.MOV.U32 R20, RZ, RZ, R16 ;  /* 0x000000ffff145224 */ /* 0x000fe200078e0010 */
[----:B------:R-:W-:Y:S02]  /*34c0*/  @P4 MOV R20, R17 ;  /* 0x0000001100144202 */ /* 0x000fe40000000f00 */
[----:B------:R-:W-:-:S09]  /*34d0*/  SHF.L.W.U32.HI R22, R11, R10, R22 ;  /* 0x0000000a0b167219 */ /* 0x000fd20000010e16 */
[----:B------:R-:W-:-:S05]  /*34e0*/  @P0 IMAD.MOV.U32 R20, RZ, RZ, R25 ;  /* 0x000000ffff140224 */ /* 0x000fca00078e0019 */
[----:B------:R-:W-:-:S07]  /*34f0*/  SHF.L.W.U32.HI R11, R20, R10, R11 ;  /* 0x0000000a140b7219 */ /* 0x000fce0000010e0b */
.L_x_38:
[----:B------:R-:W-:Y:S05]  /*3500*/  BSYNC.RECONVERGENT B1 ;  /* 0x0000000000017941 */ /* 0x000fea0003800200 */
.L_x_37:
[C---:B------:R-:W-:Y:S01]  /*3510*/  SHF.L.W.U32.HI R25, R11.reuse, 0x2, R22 ;  /* 0x000000020b197819 */ /* 0x040fe20000010e16 */
[----:B------:R-:W-:Y:S01]  /*3520*/  IMAD.SHL.U32 R11, R11, 0x4, RZ ;  /* 0x000000040b0b7824 */ /* 0x000fe200078e00ff */
[----:B------:R-:W-:Y:S01]  /*3530*/  UMOV UR4, 0x54442d19 ;  /* 0x54442d1900047882 */ /* 0x000fe20000000000 */
[----:B------:R-:W-:Y:S01]  /*3540*/  UMOV UR5, 0x3bf921fb ;  /* 0x3bf921fb00057882 */ /* 0x000fe20000000000 */
[----:B------:R-:W-:Y:S02]  /*3550*/  SHF.R.S32.HI R20, RZ, 0x1f, R25 ;  /* 0x0000001fff147819 */ /* 0x000fe40000011419 */
[----:B------:R-:W-:Y:S02]  /*3560*/  ISETP.GE.AND P0, PT, R24, RZ, PT ;  /* 0x000000ff1800720c */ /* 0x000fe40003f06270 */
[C---:B------:R-:W-:Y:S02]  /*3570*/  LOP3.LUT R10, R20.reuse, R11, RZ, 0x3c, !PT ;  /* 0x0000000b140a7212 */ /* 0x040fe400078e3cff */
[----:B------:R-:W-:-:S02]  /*3580*/  LOP3.LUT R11, R20, R25, RZ, 0x3c, !PT ;  /* 0x00000019140b7212 */ /* 0x000fc400078e3cff */
[----:B------:R-:W-:Y:S02]  /*3590*/  SHF.R.U32.HI R22, RZ, 0x1e, R22 ;  /* 0x0000001eff167819 */ /* 0x000fe40000011616 */
[C---:B------:R-:W-:Y:S02]  /*35a0*/  LOP3.LUT R26, R25.reuse, R24, RZ, 0x3c, !PT ;  /* 0x00000018191a7212 */ /* 0x040fe400078e3cff */
[----:B------:R-:W0:Y:S01]  /*35b0*/  I2F.F64.S64 R10, R10 ;  /* 0x0000000a000a7312 */ /* 0x000e220000301c00 */
[----:B------:R-:W-:Y:S02]  /*35c0*/  LEA.HI R25, R25, R22, RZ, 0x1 ;  /* 0x0000001619197211 */ /* 0x000fe400078f08ff */
[----:B------:R-:W-:Y:S02]  /*35d0*/  ISETP.GE.AND P1, PT, R26, RZ, PT ;  /* 0x000000ff1a00720c */ /* 0x000fe40003f26270 */
[----:B------:R-:W-:-:S05]  /*35e0*/  IADD3 R22, PT, PT, -R25, RZ, RZ ;  /* 0x000000ff19167210 */ /* 0x000fca0007ffe1ff */
[----:B------:R-:W-:Y:S01]  /*35f0*/  @!P0 IMAD.MOV.U32 R25, RZ, RZ, R22 ;  /* 0x000000ffff198224 */ /* 0x000fe200078e0016 */
[----:B0-----:R-:W-:-:S10]  /*3600*/  DMUL R20, R10, UR4 ;  /* 0x000000040a147c28 */ /* 0x001fd40008000000 */
[----:B------:R-:W0:Y:S02]  /*3610*/  F2F.F32.F64 R20, R20 ;  /* 0x0000001400147310 */ /* 0x000e240000301000 */
[----:B0-----:R-:W-:-:S07]  /*3620*/  FSEL R26, -R20, R20, !P1 ;  /* 0x00000014141a7208 */ /* 0x001fce0004800100 */
.L_x_35:
[----:B------:R-:W-:Y:S05]  /*3630*/  BSYNC.RECONVERGENT B0 ;  /* 0x0000000000007941 */ /* 0x000fea0003800200 */
.L_x_34:
[----:B------:R-:W-:Y:S02]  /*3640*/  IMAD.MOV.U32 R22, RZ, RZ, 0x37cbac00 ;  /* 0x37cbac00ff167424 */ /* 0x000fe400078e00ff */
[----:B------:R-:W-:Y:S01]  /*3650*/  FMUL R11, R26, R26 ;  /* 0x0000001a1a0b7220 */ /* 0x000fe20000400000 */
[C---:B------:R-:W-:Y:S01]  /*3660*/  LOP3.LUT R20, R25.reuse, 0x1, RZ, 0xc0, !PT ;  /* 0x0000000119147812 */ /* 0x040fe200078ec0ff */
[----:B------:R-:W-:Y:S01]  /*3670*/  VIADD R21, R25, 0x1 ;  /* 0x0000000119157836 */ /* 0x000fe20000000000 */
[----:B------:R-:W-:Y:S01]  /*3680*/  MOV R28, 0x3c0885e4 ;  /* 0x3c0885e4001c7802 */ /* 0x000fe20000000f00 */
        /* <DEDUP_REMOVED lines=16> */
[----:B------:R-:W-:-:S04]  /*3790*/  FSEL R10, R10, |R11|, !P0 ;  /* 0x4000000b0a0a7208 */ /* 0x000fc80004000000 */
[----:B------:R-:W-:-:S04]  /*37a0*/  IADD3 R20, PT, PT, R10, -0x3f3504f3, RZ ;  /* 0xc0cafb0d0a147810 */ /* 0x000fc80007ffe0ff */
[----:B------:R-:W-:-:S04]  /*37b0*/  LOP3.LUT R25, R20, 0xff800000, RZ, 0xc0, !PT ;  /* 0xff80000014197812 */ /* 0x000fc800078ec0ff */
[----:B------:R-:W-:Y:S01]  /*37c0*/  I2FP.F32.S32 R26, R25 ;  /* 0x00000019001a7245 */ /* 0x000fe20000201400 */
[----:B------:R-:W-:Y:S02]  /*37d0*/  IMAD.IADD R20, R10, 0x1, -R25 ;  /* 0x000000010a147824 */ /* 0x000fe400078e0a19 */
[----:B------:R-:W-:Y:S02]  /*37e0*/  IMAD.MOV.U32 R25, RZ, RZ, 0x3a2c32e4 ;  /* 0x3a2c32e4ff197424 */ /* 0x000fe400078e00ff */
[C---:B------:R-:W-:Y:S01]  /*37f0*/  FADD R10, R20.reuse, 1 ;  /* 0x3f800000140a7421 */ /* 0x040fe20000000000 */
[----:B------:R-:W-:-:S04]  /*3800*/  FADD R31, R20, -1 ;  /* 0xbf800000141f7421 */ /* 0x000fc80000000000 */
[----:B------:R-:W-:Y:S01]  /*3810*/  FADD R21, R31, R31 ;  /* 0x0000001f1f157221 */ /* 0x000fe20000000000 */
[----:B------:R-:W0:Y:S03]  /*3820*/  MUFU.RCP R10, R10 ;  /* 0x0000000a000a7308 */ /* 0x000e260000001000 */
[----:B0-----:R-:W-:Y:S01]  /*3830*/  FMUL R20, R10, R21 ;  /* 0x000000150a147220 */ /* 0x001fe20000400000 */
[----:B------:R-:W-:-:S03]  /*3840*/  FSEL R21, RZ, -24, P0 ;  /* 0xc1c00000ff157808 */ /* 0x000fc60000000000 */
[C---:B------:R-:W-:Y:S02]  /*3850*/  FADD R28, R31.reuse, -R20 ;  /* 0x800000141f1c7221 */ /* 0x040fe40000000000 */
[----:B------:R-:W-:Y:S01]  /*3860*/  FFMA R27, R26, 1.1920928955078125e-07, R21 ;  /* 0x340000001a1b7823 */ /* 0x000fe20000000015 */
[-C--:B------:R-:W-:Y:S01]  /*3870*/  FMUL R26, R20, R20.reuse ;  /* 0x00000014141a7220 */ /* 0x080fe20000400000 */
[----:B------:R-:W-:Y:S02]  /*3880*/  FADD R28, R28, R28 ;  /* 0x0000001c1c1c7221 */ /* 0x000fe40000000000 */
[----:B------:R-:W-:Y:S01]  /*3890*/  FFMA R21, R20, 1.4426950216293334961, R27 ;  /* 0x3fb8aa3b14157823 */ /* 0x000fe2000000001b */
[C---:B------:R-:W-:Y:S01]  /*38a0*/  FFMA R33, R26.reuse, R25, 0.0032181653659790754318 ;  /* 0x3b52e7db1a217423 */ /* 0x040fe20000000019 */
[----:B------:R-:W-:Y:S02]  /*38b0*/  FFMA R31, R31, -R20, R28 ;  /* 0x800000141f1f7223 */ /* 0x000fe4000000001c */
[----:B------:R-:W-:Y:S01]  /*38c0*/  FADD R27, R27, -R21 ;  /* 0x800000151b1b7221 */ /* 0x000fe20000000000 */
[----:B------:R-:W-:Y:S01]  /*38d0*/  FFMA R33, R26, R33, 0.018033718690276145935 ;  /* 0x3c93bb731a217423 */ /* 0x000fe20000000021 */
[----:B------:R-:W-:-:S02]  /*38e0*/  FMUL R31, R10, R31 ;  /* 0x0000001f0a1f7220 */ /* 0x000fc40000400000 */
[----:B------:R-:W-:Y:S01]  /*38f0*/  FFMA R28, R20, 1.4426950216293334961, R27 ;  /* 0x3fb8aa3b141c7823 */ /* 0x000fe2000000001b */
        /* <DEDUP_REMOVED lines=16> */
[----:B------:R-:W-:Y:S01]  /*3a00*/  HFMA2 R26, -RZ, RZ, 0.64013671875, -15.109375 ;  /* 0x391fcb8eff1a7431 */ /* 0x000fe200000001ff */
[----:B------:R1:W2:Y:S01]  /*3a10*/  F2I.NTZ R28, R27 ;  /* 0x0000001b001c7305 */ /* 0x0002a20000203100 */
[----:B0-----:R-:W-:Y:S01]  /*3a20*/  FADD R20, R27, -R10 ;  /* 0x8000000a1b147221 */ /* 0x001fe20000000000 */
[----:B------:R-:W-:-:S02]  /*3a30*/  FSETP.GT.AND P0, PT, R10, RZ, PT ;  /* 0x000000ff0a00720b */ /* 0x000fc40003f04000 */
[----:B-1----:R-:W-:Y:S01]  /*3a40*/  MOV R27, 0x3f800000 ;  /* 0x3f800000001b7802 */ /* 0x002fe20000000f00 */
[----:B------:R-:W-:Y:S01]  /*3a50*/  FADD R21, R21, R20 ;  /* 0x0000001415157221 */ /* 0x000fe20000000000 */
[----:B------:R-:W-:Y:S02]  /*3a60*/  SEL R31, RZ, 0x83000000, P0 ;  /* 0x83000000ff1f7807 */ /* 0x000fe40000000000 */
[----:B------:R-:W-:Y:S01]  /*3a70*/  FSETP.NEU.AND P0, PT, R4, RZ, PT ;  /* 0x000000ff0400720b */ /* 0x000fe20003f0d000 */
[----:B------:R-:W-:Y:S02]  /*3a80*/  FFMA R20, R21, R26, 0.0013391353422775864601 ;  /* 0x3aaf85ed15147423 */ /* 0x000fe4000000001a */
[----:B------:R-:W-:Y:S01]  /*3a90*/  VIADD R33, R31, 0x7f000000 ;  /* 0x7f0000001f217836 */ /* 0x000fe20000000000 */
[----:B------:R-:W-:Y:S01]  /*3aa0*/  FSETP.EQ.OR P0, PT, |R11|, 1, !P0 ;  /* 0x3f8000000b00780b */ /* 0x000fe20004702600 */
[----:B------:R-:W-:Y:S01]  /*3ab0*/  FFMA R20, R21, R20, 0.0096188392490148544312 ;  /* 0x3c1d985615147423 */ /* 0x000fe20000000014 */
[----:B--2---:R-:W-:-:S03]  /*3ac0*/  IMAD R31, R28, 0x800000, -R31 ;  /* 0x008000001c1f7824 */ /* 0x004fc600078e0a1f */
[----:B------:R-:W-:-:S04]  /*3ad0*/  FFMA R20, R21, R20, 0.055503588169813156128 ;  /* 0x3d6357bb15147423 */ /* 0x000fc80000000014 */
[----:B------:R-:W-:-:S04]  /*3ae0*/  FFMA R20, R21, R20, 0.24022644758224487305 ;  /* 0x3e75fdec15147423 */ /* 0x000fc80000000014 */
[----:B------:R-:W-:-:S04]  /*3af0*/  FFMA R20, R21, R20, 0.69314718246459960938 ;  /* 0x3f31721815147423 */ /* 0x000fc80000000014 */
[----:B------:R-:W-:-:S04]  /*3b00*/  FFMA R20, R21, R20, 1 ;  /* 0x3f80000015147423 */ /* 0x000fc80000000014 */
        /* <DEDUP_REMOVED lines=18> */
[----:B------:R-:W-:-:S05]  /*3c30*/  @P2 LOP3.LUT R10, R10, 0x7fffffff, RZ, 0xc0, !PT ;  /* 0x7fffffff0a0a2812 */ /* 0x000fca00078ec0ff */
[----:B------:R-:W-:Y:S01]  /*3c40*/  @!P0 IMAD.MOV.U32 R27, RZ, RZ, R10 ;  /* 0x000000ffff1b8224 */ /* 0x000fe200078e000a */
[----:B------:R-:W-:Y:S06]  /*3c50*/  @!P0 BRA `(.L_x_40) ;  /* 0x0000000000288947 */ /* 0x000fec0003800000 */
[----:B------:R-:W-:Y:S02]  /*3c60*/  FSETP.NEU.AND P0, PT, |R4|, +INF , PT ;  /* 0x7f8000000400780b */ /* 0x000fe40003f0d200 */
[----:B------:R-:W-:-:S13]  /*3c70*/  FSETP.EQ.AND P1, PT, |R11|, -1, PT ;  /* 0xbf8000000b00780b */ /* 0x000fda0003f22200 */
[----:B------:R-:W-:Y:S05]  /*3c80*/  @!P0 BRA P1, `(.L_x_40) ;  /* 0x00000000001c8947 */ /* 0x000fea0000800000 */
[----:B------:R-:W-:Y:S01]  /*3c90*/  FSETP.GEU.AND P0, PT, |R11|, RZ, PT ;  /* 0x000000ff0b00720b */ /* 0x000fe20003f0e200 */
[----:B------:R-:W-:Y:S01]  /*3ca0*/  IMAD.MOV.U32 R27, RZ, RZ, R20 ;  /* 0x000000ffff1b7224 */ /* 0x000fe200078e0014 */
[----:B------:R-:W0:Y:S11]  /*3cb0*/  FRND.FLOOR R11, R4 ;  /* 0x00000004000b7307 */ /* 0x000e360000205000 */
[----:B------:R-:W-:-:S02]  /*3cc0*/  @!P0 FSETP.NEU.AND P2, PT, |R31|, 1, PT ;  /* 0x3f8000001f00880b */ /* 0x000fc40003f4d200 */
[----:B0-----:R-:W-:Y:S02]  /*3cd0*/  @!P0 FSETP.NEU.AND P1, PT, R4, R11, PT ;  /* 0x0000000b0400820b */ /* 0x001fe40003f2d000 */
[----:B------:R-:W-:-:S04]  /*3ce0*/  @!P0 FSEL R10, R20, -R20, P2 ;  /* 0x80000014140a8208 */ /* 0x000fc80001000000 */
[----:B------:R-:W-:-:S07]  /*3cf0*/  @!P0 FSEL R27, R10, +QNAN , !P1 ;  /* 0x7fffffff0a1b8808 */ /* 0x000fce0004800000 */
.L_x_40:
[----:B------:R-:W-:Y:S05]  /*3d00*/  BSYNC.RECONVERGENT B0 ;  /* 0x0000000000007941 */ /* 0x000fea0003800200 */
.L_x_39:
[----:B------:R-:W-:Y:S01]  /*3d10*/  FSETP.GE.AND P0, PT, |R24|, 105615, PT ;  /* 0x47ce47801800780b */ /* 0x000fe20003f06200 */
[----:B------:R-:W-:-:S12]  /*3d20*/  BSSY.RECONVERGENT B0, `(.L_x_41) ;  /* 0x000005d000007945 */ /* 0x000fd80003800200 */
[----:B------:R-:W-:Y:S05]  /*3d30*/  @!P0 BRA `(.L_x_42) ;  /* 0x00000004006c8947 */ /* 0x000fea0003800000 */
[----:B------:R-:W-:-:S13]  /*3d40*/  FSETP.NEU.AND P0, PT, |R24|, +INF , PT ;  /* 0x7f8000001800780b */ /* 0x000fda0003f0d200 */
[----:B------:R-:W-:Y:S01]  /*3d50*/  @!P0 FMUL R29, RZ, R24 ;  /* 0x00000018ff1d8220 */ /* 0x000fe20000400000 */
[----:B------:R-:W-:Y:S01]  /*3d60*/  @!P0 MOV R30, RZ ;  /* 0x000000ff001e8202 */ /* 0x000fe20000000f00 */
[----:B------:R-:W-:Y:S06]  /*3d70*/  @!P0 BRA `(.L_x_42) ;  /* 0x00000004005c8947 */ /* 0x000fec0003800000 */
[----:B------:R-:W-:Y:S02]  /*3d80*/  IMAD.SHL.U32 R10, R24, 0x100, RZ ;  /* 0x00000100180a7824 */ /* 0x000fe400078e00ff */
[----:B------:R-:W-:Y:S02]  /*3d90*/  HFMA2 R31, -RZ, RZ, 0, 0 ;  /* 0x00000000ff1f7431 */ /* 0x000fe400000001ff */
[----:B------:R-:W-:Y:S01]  /*3da0*/  IMAD.MOV.U32 R29, RZ, RZ, RZ ;  /* 0x000000ffff1d7224 */ /* 0x000fe200078e00ff */
[----:B------:R-:W-:Y:S01]  /*3db0*/  UMOV UR4, URZ ;  /* 0x000000ff00047c82 */ /* 0x000fe20008000000 */
[----:B------:R-:W-:-:S07]  /*3dc0*/  LOP3.LUT R33, R10, 0x80000000, RZ, 0xfc, !PT ;  /* 0x800000000a217812 */ /* 0x000fce00078efcff */
.L_x_43:
[----:B------:R-:W0:Y:S02]  /*3dd0*/  LDC.64 R10, c[0x4][RZ] ;  /* 0x01000000ff0a7b82 */ /* 0x000e240000000a00 */
[----:B0-----:R-:W-:-:S05]  /*3de0*/  IMAD.WIDE.U32 R20, R31, 0x4, R10 ;  /* 0x000000041f147825 */ /* 0x001fca00078e000a */
[----:B------:R-:W2:Y:S01]  /*3df0*/  LDG.E.CONSTANT R10, desc[UR6][R20.64] ;  /* 0x00000006140a7981 */ /* 0x000ea2000c1e9900 */
[C---:B------:R-:W-:Y:S02]  /*3e00*/  IMAD.SHL.U32 R28, R31.reuse, 0x4, RZ ;  /* 0x000000041f1c7824 */ /* 0x040fe400078e00ff */
[----:B------:R-:W-:-:S03]  /*3e10*/  VIADD R31, R31, 0x1 ;  /* 0x000000011f1f7836 */ /* 0x000fc60000000000 */
[C---:B------:R-:W-:Y:S02]  /*3e20*/  ISETP.EQ.AND P0, PT, R28.reuse, RZ, PT ;  /* 0x000000ff1c00720c */ /* 0x040fe40003f02270 */
[C---:B------:R-:W-:Y:S02]  /*3e30*/  ISETP.EQ.AND P5, PT, R28.reuse, 0x4, PT ;  /* 0x000000041c00780c */ /* 0x040fe40003fa2270 */
[C---:B------:R-:W-:Y:S02]  /*3e40*/  ISETP.EQ.AND P4, PT, R28.reuse, 0x8, PT ;  /* 0x000000081c00780c */ /* 0x040fe40003f82270 */
[C---:B------:R-:W-:Y:S02]  /*3e50*/  ISETP.EQ.AND P3, PT, R28.reuse, 0xc, PT ;  /* 0x0000000c1c00780c */ /* 0x040fe40003f62270 */
[C---:B------:R-:W-:Y:S02]  /*3e60*/  ISETP.EQ.AND P2, PT, R28.reuse, 0x10, PT ;  /* 0x000000101c00780c */ /* 0x040fe40003f42270 */
[----:B------:R-:W-:Y:S01]  /*3e70*/  ISETP.EQ.AND P1, PT, R28, 0x14, PT ;  /* 0x000000141c00780c */ /* 0x000fe20003f22270 */
[----:B--2---:R-:W-:-:S03]  /*3e80*/  IMAD.WIDE.U32 R10, R10, R33, RZ ;  /* 0x000000210a0a7225 */ /* 0x004fc600078e00ff */
[----:B------:R-:W-:-:S04]  /*3e90*/  IADD3 R10, P6, PT, R10, R29, RZ ;  /* 0x0000001d0a0a7210 */ /* 0x000fc80007fde0ff */
[----:B------:R-:W-:Y:S01]  /*3ea0*/  IADD3.X R29, PT, PT, R11, UR4, RZ, P6, !PT ;  /* 0x000000040b1d7c10 */ /* 0x000fe2000b7fe4ff */
[--C-:B------:R-:W-:Y:S01]  /*3eb0*/  @P5 IMAD.MOV.U32 R13, RZ, RZ, R10.reuse ;  /* 0x000000ffff0d5224 */ /* 0x100fe200078e000a */
[----:B------:R-:W-:Y:S01]  /*3ec0*/  ISETP.NE.AND P6, PT, R31, 0x6, PT ;  /* 0x000000061f00780c */ /* 0x000fe20003fc5270 */
[--C-:B------:R-:W-:Y:S01]  /*3ed0*/  @P4 IMAD.MOV.U32 R14, RZ, RZ, R10.reuse ;  /* 0x000000ffff0e4224 */ /* 0x100fe200078e000a */
[-C--:B------:R-:W-:Y:S01]  /*3ee0*/  @P0 MOV R12, R10.reuse ;  /* 0x0000000a000c0202 */ /* 0x080fe20000000f00 */
[--C-:B------:R-:W-:Y:S01]  /*3ef0*/  @P2 IMAD.MOV.U32 R16, RZ, RZ, R10.reuse ;  /* 0x000000ffff102224 */ /* 0x100fe200078e000a */
[----:B------:R-:W-:Y:S01]  /*3f00*/  @P3 MOV R15, R10 ;  /* 0x0000000a000f3202 */ /* 0x000fe20000000f00 */
[----:B------:R-:W-:-:S08]  /*3f10*/  @P1 IMAD.MOV.U32 R17, RZ, RZ, R10 ;  /* 0x000000ffff111224 */ /* 0x000fd000078e000a */
[----:B------:R-:W-:Y:S05]  /*3f20*/  @P6 BRA `(.L_x_43) ;  /* 0xfffffffc00a86947 */ /* 0x000fea000383ffff */
        /* <DEDUP_REMOVED lines=12> */
[----:B------:R-:W-:-:S03]  /*3ff0*/  ISETP.EQ.AND P5, PT, R21, 0x4, PT ;  /* 0x000000041500780c */ /* 0x000fc60003fa2270 */
[----:B------:R-:W-:Y:S01]  /*4000*/  @P3 IMAD.MOV.U32 R28, RZ, RZ, R12 ;  /* 0x000000ffff1c3224 */ /* 0x000fe200078e000c */
[C---:B------:R-:W-:Y:S01]  /*4010*/  ISETP.EQ.AND P3, PT, R21.reuse, -0x4, PT ;  /* 0xfffffffc1500780c */ /* 0x040fe20003f62270 */
[--C-:B------:R-:W-:Y:S01]  /*4020*/  @P4 IMAD.MOV.U32 R28, RZ, RZ, R13.reuse ;  /* 0x000000ffff1c4224 */ /* 0x100fe200078e000d */
[----:B------:R-:W-:Y:S01]  /*4030*/  @P4 MOV R10, R12 ;  /* 0x0000000c000a4202 */ /* 0x000fe20000000f00 */
[----:B------:R-:W-:Y:S01]  /*4040*/  @P2 IMAD.MOV.U32 R10, RZ, RZ, R13 ;  /* 0x000000ffff0a2224 */ /* 0x000fe200078e000d */
[----:B------:R-:W-:Y:S01]  /*4050*/  ISETP.EQ.AND P4, PT, R21, RZ, PT ;  /* 0x000000ff1500720c */ /* 0x000fe20003f82270 */
[----:B------:R-:W-:Y:S01]  /*4060*/  @P1 IMAD.MOV.U32 R10, RZ, RZ, R14 ;  /* 0x000000ffff0a1224 */ /* 0x000fe200078e000e */
[----:B------:R-:W-:Y:S01]  /*4070*/  @P2 MOV R28, R14 ;  /* 0x0000000e001c2202 */ /* 0x000fe20000000f00 */
[----:B------:R-:W-:Y:S01]  /*4080*/  @P1 IMAD.MOV.U32 R28, RZ, RZ, R15 ;  /* 0x000000ffff1c1224 */ /* 0x000fe200078e000f */
[----:B------:R-:W-:Y:S01]  /*4090*/  @P0 MOV R10, R15 ;  /* 0x0000000f000a0202 */ /* 0x000fe20000000f00 */
[----:B------:R-:W-:-:S04]  /*40a0*/  @P0 IMAD.MOV.U32 R28, RZ, RZ, R16 ;  /* 0x000000ffff1c0224 */ /* 0x000fc800078e0010 */
[----:B------:R-:W-:Y:S01]  /*40b0*/  @P3 IMAD.MOV.U32 R10, RZ, RZ, R16 ;  /* 0x000000ffff0a3224 */ /* 0x000fe200078e0010 */
[----:B------:R-:W-:-:S03]  /*40c0*/  @P3 MOV R28, R17 ;  /* 0x00000011001c3202 */ /* 0x000fc60000000f00 */
[----:B------:R-:W-:Y:S01]  /*40d0*/  @P4 IMAD.MOV.U32 R10, RZ, RZ, R17 ;  /* 0x000000ffff0a4224 */ /* 0x000fe200078e0011 */
[----:B------:R-:W-:Y:S01]  /*40e0*/  @P5 MOV R10, R29 ;  /* 0x0000001d000a5202 */ /* 0x000fe20000000f00 */
[----:B------:R-:W-:Y:S01]  /*40f0*/  @P4 IMAD.MOV.U32 R28, RZ, RZ, R29 ;  /* 0x000000ffff1c4224 */ /* 0x000fe200078e001d */
[----:B------:R-:W-:Y:S06]  /*4100*/  @!P6 BRA `(.L_x_45) ;  /* 0x00000000002ce947 */ /* 0x000fec0003800000 */
[----:B------:R-:W-:Y:S02]  /*4110*/  @P2 IMAD.MOV.U32 R11, RZ, RZ, R12 ;  /* 0x000000ffff0b2224 */ /* 0x000fe400078e000c */
[----:B------:R-:W-:Y:S01]  /*4120*/  @P1 IMAD.MOV.U32 R11, RZ, RZ, R13 ;  /* 0x000000ffff0b1224 */ /* 0x000fe200078e000d */
[----:B------:R-:W-:Y:S01]  /*4130*/  @P0 MOV R11, R14 ;  /* 0x0000000e000b0202 */ /* 0x000fe20000000f00 */
[----:B------:R-:W-:Y:S01]  /*4140*/  @P3 IMAD.MOV.U32 R11, RZ, RZ, R15 ;  /* 0x000000ffff0b3224 */ /* 0x000fe200078e000f */
[----:B------:R-:W-:Y:S01]  /*4150*/  ISETP.EQ.AND P0, PT, R21, 0x8, PT ;  /* 0x000000081500780c */ /* 0x000fe20003f02270 */
[----:B------:R-:W-:Y:S01]  /*4160*/  @P4 IMAD.MOV.U32 R11, RZ, RZ, R16 ;  /* 0x000000ffff0b4224 */ /* 0x000fe200078e0010 */
[----:B------:R-:W-:Y:S02]  /*4170*/  @P5 MOV R11, R17 ;  /* 0x00000011000b5202 */ /* 0x000fe40000000f00 */
[----:B------:R-:W-:-:S04]  /*4180*/  LOP3.LUT R21, R20, 0x1f, RZ, 0xc0, !PT ;  /* 0x0000001f14157812 */ /* 0x000fc800078ec0ff */
[----:B------:R-:W-:-:S05]  /*4190*/  SHF.L.W.U32.HI R28, R10, R21, R28 ;  /* 0x000000150a1c7219 */ /* 0x000fca0000010e1c */
[----:B------:R-:W-:-:S05]  /*41a0*/  @P0 IMAD.MOV.U32 R11, RZ, RZ, R29 ;  /* 0x000000ffff0b0224 */ /* 0x000fca00078e001d */
[----:B------:R-:W-:-:S07]  /*41b0*/  SHF.L.W.U32.HI R10, R11, R21, R10 ;  /* 0x000000150b0a7219 */ /* 0x000fce0000010e0a */
.L_x_45:
[----:B------:R-:W-:Y:S05]  /*41c0*/  BSYNC.RECONVERGENT B1 ;  /* 0x0000000000017941 */ /* 0x000fea0003800200 */
.L_x_44:
        /* <DEDUP_REMOVED lines=18> */
.L_x_42:
[----:B------:R-:W-:Y:S05]  /*42f0*/  BSYNC.RECONVERGENT B0 ;  /* 0x0000000000007941 */ /* 0x000fea0003800200 */
.L_x_41:
        /* <DEDUP_REMOVED lines=8> */
[----:B------:R-:W-:Y:S02]  /*4380*/  FSEL R11, R11, -0.00019574658654164522886, !P0 ;  /* 0xb94d41530b0b7808 */ /* 0x000fe40004000000 */
[----:B------:R-:W-:-:S02]  /*4390*/  FSEL R21, R24, 0.0083327032625675201416, !P0 ;  /* 0x3c0885e418157808 */ /* 0x000fc40004000000 */
        /* <DEDUP_REMOVED lines=9> */
[----:B------:R-:W-:Y:S02]  /*4430*/  FSEL R11, R11, |R10|, !P0 ;  /* 0x4000000a0b0b7208 */ /* 0x000fe40004000000 */
[----:B------:R-:W-:-:S03]  /*4440*/  FSEL R21, RZ, -24, P0 ;  /* 0xc1c00000ff157808 */ /* 0x000fc60000000000 */
[----:B------:R-:W-:-:S05]  /*4450*/  VIADD R20, R11, 0xc0cafb0d ;  /* 0xc0cafb0d0b147836 */ /* 0x000fca0000000000 */
[----:B------:R-:W-:-:S05]  /*4460*/  LOP3.LUT R30, R20, 0xff800000, RZ, 0xc0, !PT ;  /* 0xff800000141e7812 */ /* 0x000fca00078ec0ff */
[----:B------:R-:W-:Y:S01]  /*4470*/  IMAD.IADD R20, R11, 0x1, -R30 ;  /* 0x000000010b147824 */ /* 0x000fe200078e0a1e */
[----:B------:R-:W-:-:S03]  /*4480*/  I2FP.F32.S32 R30, R30 ;  /* 0x0000001e001e7245 */ /* 0x000fc60000201400 */
[C---:B------:R-:W-:Y:S01]  /*4490*/  FADD R11, R20.reuse, 1 ;  /* 0x3f800000140b7421 */ /* 0x040fe20000000000 */
[----:B------:R-:W-:-:S04]  /*44a0*/  FADD R31, R20, -1 ;  /* 0xbf800000141f7421 */ /* 0x000fc80000000000 */
[----:B------:R-:W-:Y:S01]  /*44b0*/  FADD R20, R31, R31 ;  /* 0x0000001f1f147221 */ /* 0x000fe20000000000 */
[----:B------:R-:W0:Y:S03]  /*44c0*/  MUFU.RCP R11, R11 ;  /* 0x0000000b000b7308 */ /* 0x000e260000001000 */
[----:B0-----:R-:W-:-:S04]  /*44d0*/  FMUL R20, R11, R20 ;  /* 0x000000140b147220 */ /* 0x001fc80000400000 */
[----:B------:R-:W-:-:S04]  /*44e0*/  FADD R29, R31, -R20 ;  /* 0x800000141f1d7221 */ /* 0x000fc80000000000 */
[----:B------:R-:W-:Y:S01]  /*44f0*/  FADD R32, R29, R29 ;  /* 0x0000001d1d207221 */ /* 0x000fe20000000000 */
[----:B------:R-:W-:Y:S01]  /*4500*/  FFMA R29, R30, 1.1920928955078125e-07, R21 ;  /* 0x340000001e1d7823 */ /* 0x000fe20000000015 */
[CC--:B------:R-:W-:Y:S02]  /*4510*/  FMUL R30, R20.reuse, R20.reuse ;  /* 0x00000014141e7220 */ /* 0x0c0fe40000400000 */
[----:B------:R-:W-:Y:S01]  /*4520*/  FFMA R32, R31, -R20, R32 ;  /* 0x800000141f207223 */ /* 0x000fe20000000020 */
[----:B------:R-:W-:Y:S01]  /*4530*/  FFMA R21, R20, 1.4426950216293334961, R29 ;  /* 0x3fb8aa3b14157823 */ /* 0x000fe2000000001d */
[C---:B------:R-:W-:Y:S02]  /*4540*/  FFMA R31, R30.reuse, R25, 0.0032181653659790754318 ;  /* 0x3b52e7db1e1f7423 */ /* 0x040fe40000000019 */
[----:B------:R-:W-:Y:S01]  /*4550*/  FMUL R32, R11, R32 ;  /* 0x000000200b207220 */ /* 0x000fe20000400000 */
[----:B------:R-:W-:Y:S01]  /*4560*/  FADD R29, R29, -R21 ;  /* 0x800000151d1d7221 */ /* 0x000fe20000000000 */
[----:B------:R-:W-:-:S03]  /*4570*/  FFMA R31, R30, R31, 0.018033718690276145935 ;  /* 0x3c93bb731e1f7423 */ /* 0x000fc6000000001f */
        /* <DEDUP_REMOVED lines=17> */
[----:B------:R1:W2:Y:S01]  /*4690*/  F2I.NTZ R29, R20 ;  /* 0x00000014001d7305 */ /* 0x0002a20000203100 */
[----:B0-----:R-:W-:Y:S01]  /*46a0*/  FADD R30, R20, -R11 ;  /* 0x8000000b141e7221 */ /* 0x001fe20000000000 */
[----:B------:R-:W-:Y:S01]  /*46b0*/  FSETP.GT.AND P0, PT, R11, RZ, PT ;  /* 0x000000ff0b00720b */ /* 0x000fe20003f04000 */
[----:B-1----:R-:W-:-:S02]  /*46c0*/  HFMA2 R20, -RZ, RZ, 1.875, 0 ;  /* 0x3f800000ff147431 */ /* 0x002fc400000001ff */
[----:B------:R-:W-:Y:S01]  /*46d0*/  FADD R21, R21, R30 ;  /* 0x0000001e15157221 */ /* 0x000fe20000000000 */
[----:B------:R-:W-:Y:S02]  /*46e0*/  SEL R32, RZ, 0x83000000, P0 ;  /* 0x83000000ff207807 */ /* 0x000fe40000000000 */
[----:B------:R-:W-:Y:S01]  /*46f0*/  FSETP.NEU.AND P0, PT, R5, RZ, PT ;  /* 0x000000ff0500720b */ /* 0x000fe20003f0d000 */
[----:B------:R-:W-:Y:S01]  /*4700*/  FFMA R30, R21, R26, 0.0013391353422775864601 ;  /* 0x3aaf85ed151e7423 */ /* 0x000fe2000000001a */
[----:B------:R-:W-:Y:S01]  /*4710*/  IADD3 R11, PT, PT, R32, 0x7f000000, RZ ;  /* 0x7f000000200b7810 */ /* 0x000fe20007ffe0ff */
[----:B--2---:R-:W-:Y:S01]  /*4720*/  IMAD R32, R29, 0x800000, -R32 ;  /* 0x008000001d207824 */ /* 0x004fe200078e0a20 */
[----:B------:R-:W-:Y:S01]  /*4730*/  FSETP.EQ.OR P0, PT, |R10|, 1, !P0 ;  /* 0x3f8000000a00780b */ /* 0x000fe20004702600 */
[----:B------:R-:W-:-:S04]  /*4740*/  FFMA R30, R21, R30, 0.0096188392490148544312 ;  /* 0x3c1d9856151e7423 */ /* 0x000fc8000000001e */
        /* <DEDUP_REMOVED lines=12> */
[----:B------:R-:W-:-:S04]  /*4810*/  FSETP.NEU.AND P0, PT, |R10|, +INF , PT ;  /* 0x7f8000000a00780b */ /* 0x000fc80003f0d200 */
[----:B------:R-:W-:-:S04]  /*4820*/  FSETP.NEU.AND P0, PT, |R10|, RZ, P0 ;  /* 0x000000ff0a00720b */ /* 0x000fc8000070d200 */
[----:B------:R-:W-:Y:S02]  /*4830*/  FSETP.GEU.OR P1, PT, R5, RZ, P0 ;  /* 0x000000ff0500720b */ /* 0x000fe4000072e400 */
[----:B------:R-:W-:-:S07]  /*4840*/  FSETP.NEU.AND P2, PT, |R3|, 1, !P0 ;  /* 0x3f8000000300780b */ /* 0x000fce000474d200 */
[----:B------:R-:W-:-:S05]  /*4850*/  @!P0 FADD R21, |R10|, |R10| ;  /* 0x4000000a0a158221 */ /* 0x000fca0000000200 */
[----:B------:R-:W-:-:S04]  /*4860*/  @!P1 LOP3.LUT R21, R21, 0x7f800000, RZ, 0x3c, !PT ;  /* 0x7f80000015159812 */ /* 0x000fc800078e3cff */
[----:B------:R-:W-:-:S05]  /*4870*/  @P2 LOP3.LUT R21, R21, 0x7fffffff, RZ, 0xc0, !PT ;  /* 0x7fffffff15152812 */ /* 0x000fca00078ec0ff */
[----:B------:R-:W-:Y:S01]  /*4880*/  @!P0 IMAD.MOV.U32 R20, RZ, RZ, R21 ;  /* 0x000000ffff148224 */ /* 0x000fe200078e0015 */
[----:B------:R-:W-:Y:S06]  /*4890*/  @!P0 BRA `(.L_x_47) ;  /* 0x0000000000288947 */ /* 0x000fec0003800000 */
[----:B------:R-:W-:Y:S02]  /*48a0*/  FSETP.NEU.AND P0, PT, |R5|, +INF , PT ;  /* 0x7f8000000500780b */ /* 0x000fe40003f0d200 */
[----:B------:R-:W-:-:S13]  /*48b0*/  FSETP.EQ.AND P1, PT, |R10|, -1, PT ;  /* 0xbf8000000a00780b */ /* 0x000fda0003f22200 */
[----:B------:R-:W-:Y:S05]  /*48c0*/  @!P0 BRA P1, `(.L_x_47) ;  /* 0x00000000001c8947 */ /* 0x000fea0000800000 */
[----:B------:R-:W-:Y:S02]  /*48d0*/  FSETP.GEU.AND P0, PT, |R10|, RZ, PT ;  /* 0x000000ff0a00720b */ /* 0x000fe40003f0e200 */
[----:B------:R-:W0:Y:S01]  /*48e0*/  FRND.FLOOR R10, R5 ;  /* 0x00000005000a7307 */ /* 0x000e220000205000 */
[----:B------:R-:W-:-:S10]  /*48f0*/  MOV R20, R11 ;  /* 0x0000000b00147202 */ /* 0x000fd40000000f00 */
[----:B------:R-:W-:Y:S02]  /*4900*/  @!P0 FSETP.NEU.AND P2, PT, |R3|, 1, PT ;  /* 0x3f8000000300880b */ /* 0x000fe40003f4d200 */
[----:B0-----:R-:W-:Y:S02]  /*4910*/  @!P0 FSETP.NEU.AND P1, PT, R5, R10, PT ;  /* 0x0000000a0500820b */ /* 0x001fe40003f2d000 */
[----:B------:R-:W-:-:S04]  /*4920*/  @!P0 FSEL R10, R11, -R11, P2 ;  /* 0x8000000b0b0a8208 */ /* 0x000fc80001000000 */
[----:B------:R-:W-:-:S07]  /*4930*/  @!P0 FSEL R20, R10, +QNAN , !P1 ;  /* 0x7fffffff0a148808 */ /* 0x000fce0004800000 */
.L_x_47:
[----:B------:R-:W-:Y:S05]  /*4940*/  BSYNC.RECONVERGENT B0 ;  /* 0x0000000000007941 */ /* 0x000fea0003800200 */
.L_x_46:
[----:B------:R-:W-:Y:S01]  /*4950*/  FADD R10, R20, R27 ;  /* 0x0000001b140a7221 */ /* 0x000fe20000000000 */
[----:B------:R-:W-:Y:S03]  /*4960*/  BSSY.RECONVERGENT B0, `(.L_x_48) ;  /* 0x0000058000007945 */ /* 0x000fe60003800200 */
        /* <DEDUP_REMOVED lines=21> */
[----:B------:R-:W-:-:S03]  /*4ac0*/  FFMA R25, R30, R25, 0.018033718690276145935 ;  /* 0x3c93bb731e197423 */ /* 0x000fc60000000019 */
[----:B------:R-:W-:Y:S01]  /*4ad0*/  FMUL R34, R11, R34 ;  /* 0x000000220b227220 */ /* 0x000fe20000400000 */
        /* <DEDUP_REMOVED lines=23> */
[C---:B------:R-:W-:Y:S02]  /*4c50*/  FFMA R26, R21.reuse, R26, 0.0013391353422775864601 ;  /* 0x3aaf85ed151a7423 */ /* 0x040fe4000000001a */
[----:B------:R-:W-:Y:S01]  /*4c60*/  VIADD R11, R32, 0x7f000000 ;  /* 0x7f000000200b7836 */ /* 0x000fe20000000000 */
[----:B------:R-:W-:Y:S01]  /*4c70*/  FSETP.EQ.OR P0, PT, R10, 1, !P0 ;  /* 0x3f8000000a00780b */ /* 0x000fe20004702400 */
[----:B------:R-:W-:Y:S01]  /*4c80*/  FFMA R26, R21, R26, 0.0096188392490148544312 ;  /* 0x3c1d9856151a7423 */ /* 0x000fe2000000001a */
[----:B-1----:R-:W-:-:S03]  /*4c90*/  LEA R32, R25, -R32, 0x17 ;  /* 0x8000002019207211 */ /* 0x002fc600078eb8ff */
        /* <DEDUP_REMOVED lines=23> */
[----:B------:R-:W-:-:S04]  /*4e10*/  @P2 LOP3.LUT R11, R11, 0x7fffffff, RZ, 0xc0, !PT ;  /* 0x7fffffff0b0b2812 */ /* 0x000fc800078ec0ff */
[----:B------:R-:W-:Y:S01]  /*4e20*/  @!P0 MOV R26, R11 ;  /* 0x0000000b001a8202 */ /* 0x000fe20000000f00 */
[----:B------:R-:W-:Y:S06]  /*4e30*/  @!P0 BRA `(.L_x_49) ;  /* 0x0000000000288947 */ /* 0x000fec0003800000 */
[----:B------:R-:W-:Y:S02]  /*4e40*/  FSETP.EQ.AND P1, PT, R10, -1, PT ;  /* 0xbf8000000a00780b */ /* 0x000fe40003f22000 */
[----:B------:R-:W-:-:S13]  /*4e50*/  FSETP.NEU.AND P0, PT, |R19|, +INF , PT ;  /* 0x7f8000001300780b */ /* 0x000fda0003f0d200 */
[----:B------:R-:W-:Y:S05]  /*4e60*/  @!P0 BRA P1, `(.L_x_49) ;  /* 0x00000000001c8947 */ /* 0x000fea0000800000 */
[----:B------:R-:W-:Y:S01]  /*4e70*/  FSETP.GEU.AND P1, PT, R27, -R20, PT ;  /* 0x800000141b00720b */ /* 0x000fe20003f2e000 */
[----:B------:R-:W0:Y:S01]  /*4e80*/  FRND.FLOOR R10, R19 ;  /* 0x00000013000a7307 */ /* 0x000e220000205000 */
[----:B------:R-:W-:-:S11]  /*4e90*/  IMAD.MOV.U32 R26, RZ, RZ, R32 ;  /* 0x000000ffff1a7224 */ /* 0x000fd600078e0020 */
[----:B------:R-:W-:Y:S02]  /*4ea0*/  @!P1 FSETP.NEU.AND P2, PT, |R30|, 1, PT ;  /* 0x3f8000001e00980b */ /* 0x000fe40003f4d200 */
[----:B0-----:R-:W-:Y:S02]  /*4eb0*/  @!P1 FSETP.NEU.AND P0, PT, R19, R10, PT ;  /* 0x0000000a1300920b */ /* 0x001fe40003f0d000 */
[----:B------:R-:W-:-:S04]  /*4ec0*/  @!P1 FSEL R10, R32, -R32, P2 ;  /* 0x80000020200a9208 */ /* 0x000fc80001000000 */
[----:B------:R-:W-:-:S07]  /*4ed0*/  @!P1 FSEL R26, R10, +QNAN , !P0 ;  /* 0x7fffffff0a1a9808 */ /* 0x000fce0004000000 */
.L_x_49:
[----:B------:R-:W-:Y:S05]  /*4ee0*/  BSYNC.RECONVERGENT B0 ;  /* 0x0000000000007941 */ /* 0x000fea0003800200 */
.L_x_48:
        /* <DEDUP_REMOVED lines=14> */
[----:B------:R-:W-:Y:S01]  /*4fd0*/  IMAD.MOV.U32 R31, RZ, RZ, RZ ;  /* 0x000000ffff1f7224 */ /* 0x000fe200078e00ff */
[----:B------:R-:W-:Y:S02]  /*4fe0*/  MOV R27, RZ ;  /* 0x000000ff001b7202 */ /* 0x000fe40000000f00 */
[----:B------:R-:W-:-:S07]  /*4ff0*/  LOP3.LUT R33, R10, 0x80000000, RZ, 0xfc, !PT ;  /* 0x800000000a217812 */ /* 0x000fce00078efcff */
.L_x_51:
[----:B------:R-:W0:Y:S02]  /*5000*/  LDC.64 R10, c[0x4][RZ] ;  /* 0x01000000ff0a7b82 */ /* 0x000e240000000a00 */
[----:B0-----:R-:W-:-:S05]  /*5010*/  IMAD.WIDE.U32 R20, R27, 0x4, R10 ;  /* 0x000000041b147825 */ /* 0x001fca00078e000a */
[----:B------:R-:W2:Y:S01]  /*5020*/  LDG.E.CONSTANT R10, desc[UR6][R20.64] ;  /* 0x00000006140a7981 */ /* 0x000ea2000c1e9900 */
[C---:B------:R-:W-:Y:S01]  /*5030*/  IMAD.SHL.U32 R29, R27.reuse, 0x4, RZ ;  /* 0x000000041b1d7824 */ /* 0x040fe200078e00ff */
[----:B------:R-:W-:-:S04]  /*5040*/  IADD3 R27, PT, PT, R27, 0x1, RZ ;  /* 0x000000011b1b7810 */ /* 0x000fc80007ffe0ff */
        /* <DEDUP_REMOVED lines=8> */
[-C--:B------:R-:W-:Y:S01]  /*50d0*/  @P0 MOV R12, R10.reuse ;  /* 0x0000000a000c0202 */ /* 0x080fe20000000f00 */
[----:B------:R-:W-:Y:S01]  /*50e0*/  IMAD.X R25, R11, 0x1, R31, P6 ;  /* 0x000000010b197824 */ /* 0x000fe200030e061f */
[----:B------:R-:W-:Y:S01]  /*50f0*/  ISETP.NE.AND P6, PT, R27, 0x6, PT ;  /* 0x000000061b00780c */ /* 0x000fe20003fc5270 */
[--C-:B------:R-:W-:Y:S01]  /*5100*/  @P5 IMAD.MOV.U32 R13, RZ, RZ, R10.reuse ;  /* 0x000000ffff0d5224 */ /* 0x100fe200078e000a */
[-C--:B------:R-:W-:Y:S01]  /*5110*/  @P4 MOV R14, R10.reuse ;  /* 0x0000000a000e4202 */ /* 0x080fe20000000f00 */
[--C-:B------:R-:W-:Y:S01]  /*5120*/  @P3 IMAD.MOV.U32 R15, RZ, RZ, R10.reuse ;  /* 0x000000ffff0f3224 */ /* 0x100fe200078e000a */
[----:B------:R-:W-:Y:S01]  /*5130*/  @P2 MOV R16, R10 ;  /* 0x0000000a00102202 */ /* 0x000fe20000000f00 */
[----:B------:R-:W-:-:S08]  /*5140*/  @P1 IMAD.MOV.U32 R17, RZ, RZ, R10 ;  /* 0x000000ffff111224 */ /* 0x000fd000078e000a */
[----:B------:R-:W-:Y:S05]  /*5150*/  @P6 BRA `(.L_x_51) ;  /* 0xfffffffc00a86947 */ /* 0x000fea000383ffff */
[----:B------:R-:W-:-:S04]  /*5160*/  SHF.R.U32.HI R10, RZ, 0x17, R23 ;  /* 0x00000017ff0a7819 */ /* 0x000fc80000011617 */
        /* <DEDUP_REMOVED lines=11> */
[----:B------:R-:W-:Y:S02]  /*5220*/  @P3 MOV R27, R12 ;  /* 0x0000000c001b3202 */ /* 0x000fe40000000f00 */
[C---:B------:R-:W-:Y:S01]  /*5230*/  ISETP.EQ.AND P3, PT, R21.reuse, -0x4, PT ;  /* 0xfffffffc1500780c */ /* 0x040fe20003f62270 */
[----:B------:R-:W-:Y:S01]  /*5240*/  @P4 IMAD.MOV.U32 R11, RZ, RZ, R12 ;  /* 0x000000ffff0b4224 */ /* 0x000fe200078e000c */
[----:B------:R-:W-:Y:S01]  /*5250*/  @P4 MOV R27, R13 ;  /* 0x0000000d001b4202 */ /* 0x000fe20000000f00 */
[----:B------:R-:W-:Y:S01]  /*5260*/  @P2 IMAD.MOV.U32 R11, RZ, RZ, R13 ;  /* 0x000000ffff0b2224 */ /* 0x000fe200078e000d */
[----:B------:R-:W-:Y:S01]  /*5270*/  ISETP.EQ.AND P4, PT, R21, 0x4, PT ;  /* 0x000000041500780c */ /* 0x000fe20003f82270 */
[----:B------:R-:W-:Y:S01]  /*5280*/  @P1 IMAD.MOV.U32 R11, RZ, RZ, R14 ;  /* 0x000000ffff0b1224 */ /* 0x000fe200078e000e */
[----:B------:R-:W-:Y:S01]  /*5290*/  @P2 MOV R27, R14 ;  /* 0x0000000e001b2202 */ /* 0x000fe20000000f00 */
[----:B------:R-:W-:Y:S01]  /*52a0*/  @P0 IMAD.MOV.U32 R11, RZ, RZ, R15 ;  /* 0x000000ffff0b0224 */ /* 0x000fe200078e000f */
[----:B------:R-:W-:-:S02]  /*52b0*/  @P1 MOV R27, R15 ;  /* 0x0000000f001b1202 */ /* 0x000fc40000000f00 */
[----:B------:R-:W-:-:S03]  /*52c0*/  @P0 MOV R27, R16 ;  /* 0x00000010001b0202 */ /* 0x000fc60000000f00 */
[----:B------:R-:W-:Y:S01]  /*52d0*/  @P3 IMAD.MOV.U32 R11, RZ, RZ, R16 ;  /* 0x000000ffff0b3224 */ /* 0x000fe200078e0010 */
[----:B------:R-:W-:Y:S01]  /*52e0*/  @P3 MOV R27, R17 ;  /* 0x00000011001b3202 */ /* 0x000fe20000000f00 */
[----:B------:R-:W-:Y:S01]  /*52f0*/  @P5 IMAD.MOV.U32 R11, RZ, RZ, R17 ;  /* 0x000000ffff0b5224 */ /* 0x000fe200078e0011 */
[----:B------:R-:W-:Y:S01]  /*5300*/  @P5 MOV R27, R25 ;  /* 0x00000019001b5202 */ /* 0x000fe20000000f00 */
[----:B------:R-:W-:Y:S01]  /*5310*/  @P4 IMAD.MOV.U32 R11, RZ, RZ, R25 ;  /* 0x000000ffff0b4224 */ /* 0x000fe200078e0019 */
[----:B------:R-:W-:Y:S06]  /*5320*/  @!P6 BRA `(.L_x_52) ;  /* 0x00000000002ce947 */ /* 0x000fec0003800000 */
[----:B------:R-:W-:Y:S01]  /*5330*/  @P2 MOV R20, R12 ;  /* 0x0000000c00142202 */ /* 0x000fe20000000f00 */
[----:B------:R-:W-:Y:S01]  /*5340*/  @P1 IMAD.MOV.U32 R20, RZ, RZ, R13 ;  /* 0x000000ffff141224 */ /* 0x000fe200078e000d */
[----:B------:R-:W-:Y:S01]  /*5350*/  @P0 MOV R20, R14 ;  /* 0x0000000e00140202 */ /* 0x000fe20000000f00 */
[----:B------:R-:W-:Y:S01]  /*5360*/  @P3 IMAD.MOV.U32 R20, RZ, RZ, R15 ;  /* 0x000000ffff143224 */ /* 0x000fe200078e000f */
[----:B------:R-:W-:Y:S02]  /*5370*/  ISETP.EQ.AND P0, PT, R21, 0x8, PT ;  /* 0x000000081500780c */ /* 0x000fe40003f02270 */
[----:B------:R-:W-:Y:S01]  /*5380*/  @P5 MOV R20, R16 ;  /* 0x0000001000145202 */ /* 0x000fe20000000f00 */
[----:B------:R-:W-:Y:S01]  /*5390*/  @P4 IMAD.MOV.U32 R20, RZ, RZ, R17 ;  /* 0x000000ffff144224 */ /* 0x000fe200078e0011 */
[----:B------:R-:W-:-:S04]  /*53a0*/  LOP3.LUT R10, R10, 0x1f, RZ, 0xc0, !PT ;  /* 0x0000001f0a0a7812 */ /* 0x000fc800078ec0ff */
[----:B------:R-:W-:-:S05]  /*53b0*/  SHF.L.W.U32.HI R27, R11, R10, R27 ;  /* 0x0000000a0b1b7219 */ /* 0x000fca0000010e1b */
[----:B------:R-:W-:-:S04]  /*53c0*/  @P0 MOV R20, R25 ;  /* 0x0000001900140202 */ /* 0x000fc80000000f00 */
[----:B------:R-:W-:-:S07]  /*53d0*/  SHF.L.W.U32.HI R11, R20, R10, R11 ;  /* 0x0000000a140b7219 */ /* 0x000fce0000010e0b */
.L_x_52:
        /* <DEDUP_REMOVED lines=18> */
.L_x_50:
[----:B------:R-:W-:Y:S01]  /*5500*/  FMUL R21, R27, R27 ;  /* 0x0000001b1b157220 */ /* 0x000fe20000400000 */
[C---:B------:R-:W-:Y:S01]  /*5510*/  LOP3.LUT R10, R25.reuse, 0x1, RZ, 0xc0, !PT ;  /* 0x00000001190a7812 */ /* 0x040fe200078ec0ff */
[----:B------:R-:W-:Y:S01]  /*5520*/  FADD R11, R6, 9.9999999747524270788e-07 ;  /* 0x358637bd060b7421 */ /* 0x000fe20000000000 */
[----:B------:R-:W-:Y:S01]  /*5530*/  LOP3.LUT P1, RZ, R25, 0x2, RZ, 0xc0, !PT ;  /* 0x0000000219ff7812 */ /* 0x000fe2000782c0ff */
[----:B------:R-:W-:Y:S01]  /*5540*/  FFMA R22, R21, R22, -0.0013887860113754868507 ;  /* 0xbab607ed15167423 */ /* 0x000fe20000000016 */
[----:B------:R-:W-:Y:S01]  /*5550*/  ISETP.NE.U32.AND P0, PT, R10, 0x1, PT ;  /* 0x000000010a00780c */ /* 0x000fe20003f05070 */
[----:B------:R-:W0:Y:S01]  /*5560*/  MUFU.RCP R20, R11 ;  /* 0x0000000b00147308 */ /* 0x000e220000001000 */
[----:B------:R-:W-:Y:S02]  /*5570*/  BSSY.RECONVERGENT B0, `(.L_x_53) ;  /* 0x0000015000007945 */ /* 0x000fe40003800200 */
[----:B------:R-:W-:Y:S02]  /*5580*/  FSEL R24, R24, 0.0083327032625675201416, !P0 ;  /* 0x3c0885e418187808 */ /* 0x000fe40004000000 */
[----:B------:R-:W-:-:S02]  /*5590*/  FSEL R22, R22, -0.00019574658654164522886, !P0 ;  /* 0xb94d415316167808 */ /* 0x000fc40004000000 */
[----:B------:R-:W-:Y:S02]  /*55a0*/  FSEL R23, -R28, -0.16666662693023681641, !P0 ;  /* 0xbe2aaaa81c177808 */ /* 0x000fe40004000100 */
[----:B------:R-:W-:Y:S01]  /*55b0*/  FSEL R10, R27, 1, P0 ;  /* 0x3f8000001b0a7808 */ /* 0x000fe20000000000 */
[----:B------:R-:W-:-:S04]  /*55c0*/  FFMA R22, R21, R22, R24 ;  /* 0x0000001615167223 */ /* 0x000fc80000000018 */
[C---:B------:R-:W-:Y:S01]  /*55d0*/  FFMA R22, R21.reuse, R22, R23 ;  /* 0x0000001615167223 */ /* 0x040fe20000000017 */
[----:B------:R-:W-:-:S04]  /*55e0*/  FFMA R21, R21, R10, RZ ;  /* 0x0000000a15157223 */ /* 0x000fc800000000ff */
[----:B------:R-:W-:Y:S01]  /*55f0*/  FFMA R10, R21, R22, R10 ;  /* 0x00000016150a7223 */ /* 0x000fe2000000000a */
[----:B0-----:R-:W-:-:S03]  /*5600*/  FFMA R21, -R11, R20, 1 ;  /* 0x3f8000000b157423 */ /* 0x001fc60000000114 */
[----:B------:R-:W-:Y:S01]  /*5610*/  @P1 FADD R10, RZ, -R10 ;  /* 0x8000000aff0a1221 */ /* 0x000fe20000000000 */
[----:B------:R-:W-:-:S03]  /*5620*/  FFMA R21, R20, R21, R20 ;  /* 0x0000001514157223 */ /* 0x000fc60000000014 */
[----:B------:R-:W-:-:S04]  /*5630*/  FFMA R10, R10, R26, -R9 ;  /* 0x0000001a0a0a7223 */ /* 0x000fc80000000809 */
[----:B------:R-:W0:Y:S01]  /*5640*/  FCHK P0, R10, R11 ;  /* 0x0000000b0a007302 */ /* 0x000e220000000000 */
[----:B------:R-:W-:-:S04]  /*5650*/  FFMA R20, R10, R21, RZ ;  /* 0x000000150a147223 */ /* 0x000fc800000000ff */
[----:B------:R-:W-:-:S04]  /*5660*/  FFMA R22, -R11, R20, R10 ;  /* 0x000000140b167223 */ /* 0x000fc8000000010a */
[----:B------:R-:W-:Y:S01]  /*5670*/  FFMA R20, R21, R22, R20 ;  /* 0x0000001615147223 */ /* 0x000fe20000000014 */
[----:B0-----:R-:W-:Y:S06]  /*5680*/  @!P0 BRA `(.L_x_54) ;  /* 0x00000000000c8947 */ /* 0x001fec0003800000 */
[----:B------:R-:W-:-:S07]  /*5690*/  MOV R20, 0x56b0 ;  /* 0x000056b000147802 */ /* 0x000fce0000000f00 */
[----:B------:R-:W-:Y:S05]  /*56a0*/  CALL.REL.NOINC `($__internal_1_$__cuda_sm3x_div_rn_noftz_f32_slowpath) ;  /* 0x0000000000d47944 */ /* 0x000fea0003c00000 */
[----:B------:R-:W-:-:S07]  /*56b0*/  MOV R20, R21 ;  /* 0x0000001500147202 */ /* 0x000fce0000000f00 */
.L_x_54:
[----:B------:R-:W-:Y:S05]  /*56c0*/  BSYNC.RECONVERGENT B0 ;  /* 0x0000000000007941 */ /* 0x000fea0003800200 */
.L_x_53:
[----:B------:R-:W0:Y:S01]  /*56d0*/  LDC.64 R10, c[0x0][0x380] ;  /* 0x0000e000ff0a7b82 */ /* 0x000e220000000a00 */
[----:B------:R-:W1:Y:S01]  /*56e0*/  LDCU UR4, c[0x0][0x3b8] ;  /* 0x00007700ff0477ac */ /* 0x000e620008000800 */
[----:B0-----:R-:W-:-:S06]  /*56f0*/  IMAD.WIDE.U32 R10, R18, 0x4, R10 ;  /* 0x00000004120a7825 */ /* 0x001fcc00078e000a */
[----:B------:R-:W2:Y:S01]  /*5700*/  LDG.E R11, desc[UR6][R10.64] ;  /* 0x000000060a0b7981 */ /* 0x000ea2000c1e1900 */
[----:B------:R-:W-:-:S05]  /*5710*/  VIADD R18, R18, 0x1 ;  /* 0x0000000112127836 */ /* 0x000fca0000000000 */
[----:B-1----:R-:W-:Y:S01]  /*5720*/  ISETP.NE.AND P0, PT, R18, UR4, PT ;  /* 0x0000000412007c0c */ /* 0x002fe2000bf05270 */
[----:B--2---:R-:W-:-:S04]  /*5730*/  FADD R20, -R11, R20 ;  /* 0x000000140b147221 */ /* 0x004fc80000000100 */
[----:B------:R-:W-:-:S08]  /*5740*/  FFMA R7, R20, R20, R7 ;  /* 0x0000001414077223 */ /* 0x000fd00000000007 */
[----:B------:R-:W-:Y:S05]  /*5750*/  @P0 BRA `(.L_x_55) ;  /* 0xffffffd400fc0947 */ /* 0x000fea000383ffff */
.L_x_31:
[----:B-----5:R-:W0:Y:S01]  /*5760*/  MUFU.RCP R3, R8 ;  /* 0x0000000800037308 */ /* 0x020e220000001000 */
        /* <DEDUP_REMOVED lines=11> */
[----:B------:R-:W-:Y:S05]  /*5820*/  CALL.REL.NOINC `($__internal_1_$__cuda_sm3x_div_rn_noftz_f32_slowpath) ;  /* 0x0000000000747944 */ /* 0x000fea0003c00000 */
[----:B------:R-:W-:-:S07]  /*5830*/  MOV R5, R21 ;  /* 0x0000001500057202 */ /* 0x000fce0000000f00 */
.L_x_57:
[----:B------:R-:W-:Y:S05]  /*5840*/  BSYNC.RECONVERGENT B0 ;  /* 0x0000000000007941 */ /* 0x000fea0003800200 */
.L_x_56:
[----:B------:R-:W0:Y:S02]  /*5850*/  LDC.64 R2, c[0x0][0x3b0] ;  /* 0x0000ec00ff027b82 */ /* 0x000e240000000a00 */
[----:B0-----:R-:W-:-:S05]  /*5860*/  IMAD.WIDE R2, R0, 0x4, R2 ;  /* 0x0000000400027825 */ /* 0x001fca00078e0202 */
[----:B------:R-:W-:Y:S01]  /*5870*/  STG.E desc[UR6][R2.64], R5 ;  /* 0x0000000502007986 */ /* 0x000fe2000c101906 */
[----:B------:R-:W-:Y:S05]  /*5880*/  EXIT ;  /* 0x000000000000794d */ /* 0x000fea0003800000 */
        .weak           $__internal_0_$__cuda_sm20_sqrt_rn_f32_slowpath
        .type           $__internal_0_$__cuda_sm20_sqrt_rn_f32_slowpath,@function
        .size           $__internal_0_$__cuda_sm20_sqrt_rn_f32_slowpath,($__internal_1_$__cuda_sm3x_div_rn_noftz_f32_slowpath - $__internal_0_$__cuda_sm20_sqrt_rn_f32_slowpath)
$__internal_0_$__cuda_sm20_sqrt_rn_f32_slowpath:
[----:B------:R-:W-:-:S13]  /*5890*/  LOP3.LUT P0, RZ, R7, 0x7fffffff, RZ, 0xc0, !PT ;  /* 0x7fffffff07ff7812 */ /* 0x000fda000780c0ff */
[----:B------:R-:W-:Y:S05]  /*58a0*/  @!P0 BRA `(.L_x_58) ;  /* 0x0000000000448947 */ /* 0x000fea0003800000 */
[----:B------:R-:W-:Y:S01]  /*58b0*/  FSETP.GEU.FTZ.AND P0, PT, R7, RZ, PT ;  /* 0x000000ff0700720b */ /* 0x000fe20003f1e000 */
[----:B------:R-:W-:-:S12]  /*58c0*/  IMAD.MOV.U32 R6, RZ, RZ, R7 ;  /* 0x000000ffff067224 */ /* 0x000fd800078e0007 */
[----:B------:R-:W-:Y:S01]  /*58d0*/  @!P0 MOV R7, 0x7fffffff ;  /* 0x7fffffff00078802 */ /* 0x000fe20000000f00 */
[----:B------:R-:W-:Y:S06]  /*58e0*/  @!P0 BRA `(.L_x_58) ;  /* 0x0000000000348947 */ /* 0x000fec0003800000 */
[----:B------:R-:W-:-:S13]  /*58f0*/  FSETP.GTU.FTZ.AND P0, PT, |R6|, +INF , PT ;  /* 0x7f8000000600780b */ /* 0x000fda0003f1c200 */
[----:B------:R-:W-:Y:S01]  /*5900*/  @P0 FADD.FTZ R7, R6, 1 ;  /* 0x3f80000006070421 */ /* 0x000fe20000010000 */
[----:B------:R-:W-:Y:S06]  /*5910*/  @P0 BRA `(.L_x_58) ;  /* 0x0000000000280947 */ /* 0x000fec0003800000 */
[----:B------:R-:W-:-:S13]  /*5920*/  FSETP.NEU.FTZ.AND P0, PT, |R6|, +INF , PT ;  /* 0x7f8000000600780b */ /* 0x000fda0003f1d200 */
[----:B------:R-:W-:-:S04]  /*5930*/  @P0 FFMA R10, R6, 1.84467440737095516160e+19, RZ ;  /* 0x5f800000060a0823 */ /* 0x000fc800000000ff */
[----:B------:R-:W0:Y:S02]  /*5940*/  @P0 MUFU.RSQ R7, R10 ;  /* 0x0000000a00070308 */ /* 0x000e240000001400 */
[----:B0-----:R-:W-:Y:S01]  /*5950*/  @P0 FMUL.FTZ R11, R10, R7 ;  /* 0x000000070a0b0220 */ /* 0x001fe20000410000 */
[----:B------:R-:W-:Y:S01]  /*5960*/  @P0 FMUL.FTZ R19, R7, 0.5 ;  /* 0x3f00000007130820 */ /* 0x000fe20000410000 */
[----:B------:R-:W-:Y:S02]  /*5970*/  @!P0 IMAD.MOV.U32 R7, RZ, RZ, R6 ;  /* 0x000000ffff078224 */ /* 0x000fe400078e0006 */
[----:B------:R-:W-:-:S04]  /*5980*/  @P0 FADD.FTZ R18, -R11, -RZ ;  /* 0x800000ff0b120221 */ /* 0x000fc80000010100 */
[----:B------:R-:W-:-:S04]  /*5990*/  @P0 FFMA R18, R11, R18, R10 ;  /* 0x000000120b120223 */ /* 0x000fc8000000000a */
[----:B------:R-:W-:-:S04]  /*59a0*/  @P0 FFMA R18, R18, R19, R11 ;  /* 0x0000001312120223 */ /* 0x000fc8000000000b */
[----:B------:R-:W-:-:S07]  /*59b0*/  @P0 FMUL.FTZ R7, R18, 2.3283064365386962891e-10 ;  /* 0x2f80000012070820 */ /* 0x000fce0000410000 */
.L_x_58:
[----:B------:R-:W-:Y:S01]  /*59c0*/  MOV R10, R7 ;  /* 0x00000007000a7202 */ /* 0x000fe20000000f00 */
[----:B------:R-:W-:Y:S02]  /*59d0*/  HFMA2 R7, -RZ, RZ, 0, 0 ;  /* 0x00000000ff077431 */ /* 0x000fe400000001ff */
[----:B------:R-:W-:-:S04]  /*59e0*/  IMAD.MOV.U32 R6, RZ, RZ, R20 ;  /* 0x000000ffff067224 */ /* 0x000fc800078e0014 */
[----:B------:R-:W-:Y:S05]  /*59f0*/  RET.REL.NODEC R6 `(gielis_lattice_lock) ;  /* 0xffffffa406807950 */ /* 0x000fea0003c3ffff */
        .weak           $__internal_1_$__cuda_sm3x_div_rn_noftz_f32_slowpath
        .type           $__internal_1_$__cuda_sm3x_div_rn_noftz_f32_slowpath,@function
        .size           $__internal_1_$__cuda_sm3x_div_rn_noftz_f32_slowpath,(.L_x_72 - $__internal_1_$__cuda_sm3x_div_rn_noftz_f32_slowpath)
$__internal_1_$__cuda_sm3x_div_rn_noftz_f32_slowpath:
[----:B------:R-:W-:Y:S01]  /*5a00*/  SHF.R.U32.HI R21, RZ, 0x17, R11 ;  /* 0x00000017ff157819 */ /* 0x000fe2000001160b */
[----:B------:R-:W-:Y:S01]  /*5a10*/  BSSY.RECONVERGENT B1, `(.L_x_59) ;  /* 0x0000062000017945 */ /* 0x000fe20003800200 */
[----:B------:R-:W-:Y:S02]  /*5a20*/  SHF.R.U32.HI R22, RZ, 0x17, R10 ;  /* 0x00000017ff167819 */ /* 0x000fe4000001160a */
[----:B------:R-:W-:Y:S02]  /*5a30*/  LOP3.LUT R21, R21, 0xff, RZ, 0xc0, !PT ;  /* 0x000000ff15157812 */ /* 0x000fe400078ec0ff */
[----:B------:R-:W-:-:S03]  /*5a40*/  LOP3.LUT R23, R22, 0xff, RZ, 0xc0, !PT ;  /* 0x000000ff16177812 */ /* 0x000fc600078ec0ff */
[----:B------:R-:W-:Y:S01]  /*5a50*/  VIADD R25, R21, 0xffffffff ;  /* 0xffffffff15197836 */ /* 0x000fe20000000000 */
[----:B------:R-:W-:-:S04]  /*5a60*/  IADD3 R24, PT, PT, R23, -0x1, RZ ;  /* 0xffffffff17187810 */ /* 0x000fc80007ffe0ff */
[----:B------:R-:W-:-:S04]  /*5a70*/  ISETP.GT.U32.AND P0, PT, R25, 0xfd, PT ;  /* 0x000000fd1900780c */ /* 0x000fc80003f04070 */
[----:B------:R-:W-:-:S13]  /*5a80*/  ISETP.GT.U32.OR P0, PT, R24, 0xfd, P0 ;  /* 0x000000fd1800780c */ /* 0x000fda0000704470 */
[----:B------:R-:W-:Y:S01]  /*5a90*/  @!P0 IMAD.MOV.U32 R22, RZ, RZ, RZ ;  /* 0x000000ffff168224 */ /* 0x000fe200078e00ff */
[----:B------:R-:W-:Y:S06]  /*5aa0*/  @!P0 BRA `(.L_x_60) ;  /* 0x00000000005c8947 */ /* 0x000fec0003800000 */
[----:B------:R-:W-:Y:S02]  /*5ab0*/  FSETP.GTU.FTZ.AND P0, PT, |R10|, +INF , PT ;  /* 0x7f8000000a00780b */ /* 0x000fe40003f1c200 */
[----:B------:R-:W-:-:S04]  /*5ac0*/  FSETP.GTU.FTZ.AND P1, PT, |R11|, +INF , PT ;  /* 0x7f8000000b00780b */ /* 0x000fc80003f3c200 */
[----:B------:R-:W-:-:S13]  /*5ad0*/  PLOP3.LUT P0, PT, P0, P1, PT, 0xf8, 0x8f ;  /* 0x00000000008f781c */ /* 0x000fda0000703f70 */
[----:B------:R-:W-:Y:S05]  /*5ae0*/  @P0 BRA `(.L_x_61) ;  /* 0x00000004004c0947 */ /* 0x000fea0003800000 */
[----:B------:R-:W-:-:S13]  /*5af0*/  LOP3.LUT P0, RZ, R11, 0x7fffffff, R10, 0xc8, !PT ;  /* 0x7fffffff0bff7812 */ /* 0x000fda000780c80a */
[----:B------:R-:W-:Y:S05]  /*5b00*/  @!P0 BRA `(.L_x_62) ;  /* 0x00000004003c8947 */ /* 0x000fea0003800000 */
[C---:B------:R-:W-:Y:S02]  /*5b10*/  FSETP.NEU.FTZ.AND P1, PT, |R10|.reuse, +INF , PT ;  /* 0x7f8000000a00780b */ /* 0x040fe40003f3d200 */
[----:B------:R-:W-:Y:S02]  /*5b20*/  FSETP.NEU.FTZ.AND P3, PT, |R11|, +INF , PT ;  /* 0x7f8000000b00780b */ /* 0x000fe40003f7d200 */
[----:B------:R-:W-:-:S11]  /*5b30*/  FSETP.NEU.FTZ.AND P0, PT, |R10|, +INF , PT ;  /* 0x7f8000000a00780b */ /* 0x000fd60003f1d200 */
[----:B------:R-:W-:Y:S05]  /*5b40*/  @!P3 BRA !P1, `(.L_x_62) ;  /* 0x00000004002cb947 */ /* 0x000fea0004800000 */
[----:B------:R-:W-:-:S04]  /*5b50*/  LOP3.LUT P1, RZ, R10, 0x7fffffff, RZ, 0xc0, !PT ;  /* 0x7fffffff0aff7812 */ /* 0x000fc8000782c0ff */
[----:B------:R-:W-:-:S13]  /*5b60*/  PLOP3.LUT P1, PT, P3, P1, PT, 0x2f, 0xf2 ;  /* 0x0000000000f2781c */ /* 0x000fda0001f22577 */
[----:B------:R-:W-:Y:S05]  /*5b70*/  @P1 BRA `(.L_x_63) ;  /* 0x0000000400181947 */ /* 0x000fea0003800000 */
[----:B------:R-:W-:-:S04]  /*5b80*/  LOP3.LUT P1, RZ, R11, 0x7fffffff, RZ, 0xc0, !PT ;  /* 0x7fffffff0bff7812 */ /* 0x000fc8000782c0ff */
[----:B------:R-:W-:-:S13]  /*5b90*/  PLOP3.LUT P0, PT, P0, P1, PT, 0x2f, 0xf2 ;  /* 0x0000000000f2781c */ /* 0x000fda0000702577 */
[----:B------:R-:W-:Y:S05]  /*5ba0*/  @P0 BRA `(.L_x_64) ;  /* 0x0000000400000947 */ /* 0x000fea0003800000 */
[----:B------:R-:W-:Y:S02]  /*5bb0*/  ISETP.GE.AND P0, PT, R24, RZ, PT ;  /* 0x000000ff1800720c */ /* 0x000fe40003f06270 */
[----:B------:R-:W-:-:S11]  /*5bc0*/  ISETP.GE.AND P1, PT, R25, RZ, PT ;  /* 0x000000ff1900720c */ /* 0x000fd60003f26270 */
[----:B------:R-:W-:Y:S01]  /*5bd0*/  @P0 MOV R22, RZ ;  /* 0x000000ff00160202 */ /* 0x000fe20000000f00 */
[----:B------:R-:W-:Y:S02]  /*5be0*/  @!P0 IMAD.MOV.U32 R22, RZ, RZ, -0x40 ;  /* 0xffffffc0ff168424 */ /* 0x000fe400078e00ff */
[----:B------:R-:W-:Y:S01]  /*5bf0*/  @!P0 FFMA R10, R10, 1.84467440737095516160e+19, RZ ;  /* 0x5f8000000a0a8823 */ /* 0x000fe200000000ff */
[----:B------:R-:W-:Y:S02]  /*5c00*/  @!P1 FFMA R11, R11, 1.84467440737095516160e+19, RZ ;  /* 0x5f8000000b0b9823 */ /* 0x000fe400000000ff */
[----:B------:R-:W-:-:S07]  /*5c10*/  @!P1 IADD3 R22, PT, PT, R22, 0x40, RZ ;  /* 0x0000004016169810 */ /* 0x000fce0007ffe0ff */
.L_x_60:
[----:B------:R-:W-:Y:S01]  /*5c20*/  LEA R24, R21, 0xc0800000, 0x17 ;  /* 0xc080000015187811 */ /* 0x000fe200078eb8ff */
[----:B------:R-:W-:Y:S01]  /*5c30*/  BSSY.RECONVERGENT B2, `(.L_x_65) ;  /* 0x0000036000027945 */ /* 0x000fe20003800200 */
[----:B------:R-:W-:-:S03]  /*5c40*/  IADD3 R23, PT, PT, R23, -0x7f, RZ ;  /* 0xffffff8117177810 */ /* 0x000fc60007ffe0ff */
[----:B------:R-:W-:Y:S02]  /*5c50*/  IMAD.IADD R25, R11, 0x1, -R24 ;  /* 0x000000010b197824 */ /* 0x000fe400078e0a18 */
[C---:B------:R-:W-:Y:S01]  /*5c60*/  IMAD R10, R23.reuse, -0x800000, R10 ;  /* 0xff800000170a7824 */ /* 0x040fe200078e020a */
[----:B------:R-:W-:Y:S01]  /*5c70*/  IADD3 R23, PT, PT, R23, 0x7f, -R21 ;  /* 0x0000007f17177810 */ /* 0x000fe20007ffe815 */
[----:B------:R-:W0:Y:S01]  /*5c80*/  MUFU.RCP R11, R25 ;  /* 0x00000019000b7308 */ /* 0x000e220000001000 */
[----:B------:R-:W-:-:S03]  /*5c90*/  FADD.FTZ R27, -R25, -RZ ;  /* 0x800000ff191b7221 */ /* 0x000fc60000010100 */
[----:B------:R-:W-:Y:S02]  /*5ca0*/  IMAD.IADD R23, R23, 0x1, R22 ;  /* 0x0000000117177824 */ /* 0x000fe400078e0216 */
[----:B0-----:R-:W-:-:S04]  /*5cb0*/  FFMA R24, R11, R27, 1 ;  /* 0x3f8000000b187423 */ /* 0x001fc8000000001b */
[----:B------:R-:W-:-:S04]  /*5cc0*/  FFMA R11, R11, R24, R11 ;  /* 0x000000180b0b7223 */ /* 0x000fc8000000000b */
[----:B------:R-:W-:-:S04]  /*5cd0*/  FFMA R24, R10, R11, RZ ;  /* 0x0000000b0a187223 */ /* 0x000fc800000000ff */
[----:B------:R-:W-:-:S04]  /*5ce0*/  FFMA R26, R27, R24, R10 ;  /* 0x000000181b1a7223 */ /* 0x000fc8000000000a */
[----:B------:R-:W-:-:S04]  /*5cf0*/  FFMA R24, R11, R26, R24 ;  /* 0x0000001a0b187223 */ /* 0x000fc80000000018 */
[----:B------:R-:W-:-:S04]  /*5d00*/  FFMA R27, R27, R24, R10 ;  /* 0x000000181b1b7223 */ /* 0x000fc8000000000a */
[----:B------:R-:W-:-:S05]  /*5d10*/  FFMA R10, R11, R27, R24 ;  /* 0x0000001b0b0a7223 */ /* 0x000fca0000000018 */
[----:B------:R-:W-:-:S04]  /*5d20*/  SHF.R.U32.HI R21, RZ, 0x17, R10 ;  /* 0x00000017ff157819 */ /* 0x000fc8000001160a */
[----:B------:R-:W-:-:S04]  /*5d30*/  LOP3.LUT R21, R21, 0xff, RZ, 0xc0, !PT ;  /* 0x000000ff15157812 */ /* 0x000fc800078ec0ff */
[----:B------:R-:W-:-:S05]  /*5d40*/  IADD3 R25, PT, PT, R21, R23, RZ ;  /* 0x0000001715197210 */ /* 0x000fca0007ffe0ff */
[----:B------:R-:W-:-:S05]  /*5d50*/  VIADD R21, R25, 0xffffffff ;  /* 0xffffffff19157836 */ /* 0x000fca0000000000 */
[----:B------:R-:W-:-:S13]  /*5d60*/  ISETP.GE.U32.AND P0, PT, R21, 0xfe, PT ;  /* 0x000000fe1500780c */ /* 0x000fda0003f06070 */
[----:B------:R-:W-:Y:S05]  /*5d70*/  @!P0 BRA `(.L_x_66) ;  /* 0x0000000000808947 */ /* 0x000fea0003800000 */
[----:B------:R-:W-:-:S13]  /*5d80*/  ISETP.GT.AND P0, PT, R25, 0xfe, PT ;  /* 0x000000fe1900780c */ /* 0x000fda0003f04270 */
[----:B------:R-:W-:Y:S05]  /*5d90*/  @P0 BRA `(.L_x_67) ;  /* 0x00000000006c0947 */ /* 0x000fea0003800000 */
[----:B------:R-:W-:-:S13]  /*5da0*/  ISETP.GE.AND P0, PT, R25, 0x1, PT ;  /* 0x000000011900780c */ /* 0x000fda0003f06270 */
[----:B------:R-:W-:Y:S05]  /*5db0*/  @P0 BRA `(.L_x_68) ;  /* 0x0000000000740947 */ /* 0x000fea0003800000 */
[----:B------:R-:W-:Y:S02]  /*5dc0*/  ISETP.GE.AND P0, PT, R25, -0x18, PT ;  /* 0xffffffe81900780c */ /* 0x000fe40003f06270 */
[----:B------:R-:W-:-:S11]  /*5dd0*/  LOP3.LUT R10, R10, 0x80000000, RZ, 0xc0, !PT ;  /* 0x800000000a0a7812 */ /* 0x000fd600078ec0ff */
[----:B------:R-:W-:Y:S05]  /*5de0*/  @!P0 BRA `(.L_x_68) ;  /* 0x0000000000688947 */ /* 0x000fea0003800000 */
[-CC-:B------:R-:W-:Y:S01]  /*5df0*/  FFMA.RZ R21, R11, R27.reuse, R24.reuse ;  /* 0x0000001b0b157223 */ /* 0x180fe2000000c018 */
[----:B------:R-:W-:Y:S01]  /*5e00*/  IMAD.MOV R23, RZ, RZ, -R25 ;  /* 0x000000ffff177224 */ /* 0x000fe200078e0a19 */
[C---:B------:R-:W-:Y:S02]  /*5e10*/  ISETP.NE.AND P3, PT, R25.reuse, RZ, PT ;  /* 0x000000ff1900720c */ /* 0x040fe40003f65270 */
[----:B------:R-:W-:Y:S02]  /*5e20*/  ISETP.NE.AND P1, PT, R25, RZ, PT ;  /* 0x000000ff1900720c */ /* 0x000fe40003f25270 */
[----:B------:R-:W-:Y:S01]  /*5e30*/  LOP3.LUT R22, R21, 0x7fffff, RZ, 0xc0, !PT ;  /* 0x007fffff15167812 */ /* 0x000fe200078ec0ff */
[CCC-:B------:R-:W-:Y:S01]  /*5e40*/  FFMA.RP R21, R11.reuse, R27.reuse, R24.reuse ;  /* 0x0000001b0b157223 */ /* 0x1c0fe20000008018 */
[----:B------:R-:W-:Y:S01]  /*5e50*/  FFMA.RM R24, R11, R27, R24 ;  /* 0x0000001b0b187223 */ /* 0x000fe20000004018 */
[----:B------:R-:W-:Y:S02]  /*5e60*/  IADD3 R11, PT, PT, R25, 0x20, RZ ;  /* 0x00000020190b7810 */ /* 0x000fe40007ffe0ff */
[----:B------:R-:W-:-:S02]  /*5e70*/  LOP3.LUT R22, R22, 0x800000, RZ, 0xfc, !PT ;  /* 0x0080000016167812 */ /* 0x000fc400078efcff */
[----:B------:R-:W-:Y:S02]  /*5e80*/  FSETP.NEU.FTZ.AND P0, PT, R21, R24, PT ;  /* 0x000000181500720b */ /* 0x000fe40003f1d000 */
[----:B------:R-:W-:Y:S02]  /*5e90*/  SHF.L.U32 R11, R22, R11, RZ ;  /* 0x0000000b160b7219 */ /* 0x000fe400000006ff */
[----:B------:R-:W-:Y:S02]  /*5ea0*/  SEL R21, R23, RZ, P3 ;  /* 0x000000ff17157207 */ /* 0x000fe40001800000 */
[----:B------:R-:W-:Y:S02]  /*5eb0*/  ISETP.NE.AND P1, PT, R11, RZ, P1 ;  /* 0x000000ff0b00720c */ /* 0x000fe40000f25270 */
[----:B------:R-:W-:Y:S02]  /*5ec0*/  SHF.R.U32.HI R21, RZ, R21, R22 ;  /* 0x00000015ff157219 */ /* 0x000fe40000011616 */
[----:B------:R-:W-:-:S02]  /*5ed0*/  PLOP3.LUT P0, PT, P0, P1, PT, 0xf8, 0x8f ;  /* 0x00000000008f781c */ /* 0x000fc40000703f70 */
[----:B------:R-:W-:Y:S02]  /*5ee0*/  SHF.R.U32.HI R22, RZ, 0x1, R21 ;  /* 0x00000001ff167819 */ /* 0x000fe40000011615 */
[----:B------:R-:W-:-:S04]  /*5ef0*/  SEL R11, RZ, 0x1, !P0 ;  /* 0x00000001ff0b7807 */ /* 0x000fc80004000000 */
[----:B------:R-:W-:-:S04]  /*5f00*/  LOP3.LUT R24, R11, 0x1, R22, 0xf8, !PT ;  /* 0x000000010b187812 */ /* 0x000fc800078ef816 */
[----:B------:R-:W-:-:S04]  /*5f10*/  LOP3.LUT R21, R24, R21, RZ, 0xc0, !PT ;  /* 0x0000001518157212 */ /* 0x000fc800078ec0ff */
[----:B------:R-:W-:-:S04]  /*5f20*/  IADD3 R21, PT, PT, R22, R21, RZ ;  /* 0x0000001516157210 */ /* 0x000fc80007ffe0ff */
[----:B------:R-:W-:Y:S01]  /*5f30*/  LOP3.LUT R10, R21, R10, RZ, 0xfc, !PT ;  /* 0x0000000a150a7212 */ /* 0x000fe200078efcff */
[----:B------:R-:W-:Y:S06]  /*5f40*/  BRA `(.L_x_68) ;  /* 0x0000000000107947 */ /* 0x000fec0003800000 */
.L_x_67:
[----:B------:R-:W-:-:S04]  /*5f50*/  LOP3.LUT R10, R10, 0x80000000, RZ, 0xc0, !PT ;  /* 0x800000000a0a7812 */ /* 0x000fc800078ec0ff */
[----:B------:R-:W-:Y:S01]  /*5f60*/  LOP3.LUT R10, R10, 0x7f800000, RZ, 0xfc, !PT ;  /* 0x7f8000000a0a7812 */ /* 0x000fe200078efcff */
[----:B------:R-:W-:Y:S06]  /*5f70*/  BRA `(.L_x_68) ;  /* 0x0000000000047947 */ /* 0x000fec0003800000 */
.L_x_66:
[----:B------:R-:W-:-:S07]  /*5f80*/  IMAD R10, R23, 0x800000, R10 ;  /* 0x00800000170a7824 */ /* 0x000fce00078e020a */
.L_x_68:
[----:B------:R-:W-:Y:S05]  /*5f90*/  BSYNC.RECONVERGENT B2 ;  /* 0x0000000000027941 */ /* 0x000fea0003800200 */
.L_x_65:
[----:B------:R-:W-:Y:S05]  /*5fa0*/  BRA `(.L_x_69) ;  /* 0x0000000000207947 */ /* 0x000fea0003800000 */
.L_x_64:
[----:B------:R-:W-:-:S04]  /*5fb0*/  LOP3.LUT R10, R11, 0x80000000, R10, 0x48, !PT ;  /* 0x800000000b0a7812 */ /* 0x000fc800078e480a */
[----:B------:R-:W-:Y:S01]  /*5fc0*/  LOP3.LUT R10, R10, 0x7f800000, RZ, 0xfc, !PT ;  /* 0x7f8000000a0a7812 */ /* 0x000fe200078efcff */
[----:B------:R-:W-:Y:S06]  /*5fd0*/  BRA `(.L_x_69) ;  /* 0x0000000000147947 */ /* 0x000fec0003800000 */
.L_x_63:
[----:B------:R-:W-:Y:S01]  /*5fe0*/  LOP3.LUT R10, R11, 0x80000000, R10, 0x48, !PT ;  /* 0x800000000b0a7812 */ /* 0x000fe200078e480a */
[----:B------:R-:W-:Y:S06]  /*5ff0*/  BRA `(.L_x_69) ;  /* 0x00000000000c7947 */ /* 0x000fec0003800000 */
.L_x_62:
[----:B------:R-:W0:Y:S01]  /*6000*/  MUFU.RSQ R10, -QNAN ;  /* 0xffc00000000a7908 */ /* 0x000e220000001400 */
[----:B------:R-:W-:Y:S05]  /*6010*/  BRA `(.L_x_69) ;  /* 0x0000000000047947 */ /* 0x000fea0003800000 */
.L_x_61:
[----:B------:R-:W-:-:S07]  /*6020*/  FADD.FTZ R10, R10, R11 ;  /* 0x0000000b0a0a7221 */ /* 0x000fce0000010000 */
.L_x_69:
[----:B------:R-:W-:Y:S05]  /*6030*/  BSYNC.RECONVERGENT B1 ;  /* 0x0000000000017941 */ /* 0x000fea0003800200 */
.L_x_59:
[----:B------:R-:W-:Y:S01]  /*6040*/  HFMA2 R11, -RZ, RZ, 0, 0 ;  /* 0x00000000ff0b7431 */ /* 0x000fe200000001ff */
[----:B0-----:R-:W-:Y:S01]  /*6050*/  MOV R21, R10 ;  /* 0x0000000a00157202 */ /* 0x001fe20000000f00 */
[----:B------:R-:W-:-:S04]  /*6060*/  IMAD.MOV.U32 R10, RZ, RZ, R20 ;  /* 0x000000ffff0a7224 */ /* 0x000fc800078e0014 */
[----:B------:R-:W-:Y:S05]  /*6070*/  RET.REL.NODEC R10 `(gielis_lattice_lock) ;  /* 0xffffff9c0ae07950 */ /* 0x000fea0003c3ffff */
.L_x_70:
[----:B------:R-:W-:-:S00]  /*6080*/  BRA `(.L_x_70) ;  /* 0xfffffffc00fc7947 */ /* 0x000fc0000383ffff */
[----:B------:R-:W-:-:S00]  /*6090*/  NOP ;  /* 0x0000000000007918 */ /* 0x000fc00000000000 */
        /* <DEDUP_REMOVED lines=14> */
.L_x_72:


//--------------------- .nv.global.init           --------------------------
	.section	.nv.global.init,"aw",@progbits
	.align	4
.nv.global.init:
	.type		__cudart_i2opi_f,@object
	.size		__cudart_i2opi_f,(.L_0 - __cudart_i2opi_f)
__cudart_i2opi_f:
        /*0000*/ 	.byte	0x41, 0x90, 0x43, 0x3c, 0x99, 0x95, 0x62, 0xdb, 0xc0, 0xdd, 0x34, 0xf5, 0xd1, 0x57, 0x27, 0xfc
        /*0010*/ 	.byte	0x29, 0x15, 0x44, 0x4e, 0x6e, 0x83, 0xf9, 0xa2
.L_0:


//--------------------- .nv.shared.reserved.0     --------------------------
	.section	.nv.shared.reserved.0,"aw",@nobits
	.weak		__nv_reservedSMEM_offset_0_alias
	.size		__nv_reservedSMEM_offset_0_alias, 0, 64
	.other		__nv_reservedSMEM_offset_0_alias,@"STO_CUDA_RESERVED_SHARED STV_DEFAULT"
__nv_reservedSMEM_offset_0_alias:
	.zero		0
	.zero		64


//--------------------- .nv.constant0.gielis_lattice_lock --------------------------
	.section	.nv.constant0.gielis_lattice_lock,"a",@progbits
	.sectionflags	@""
	.align	4
.nv.constant0.gielis_lattice_lock:
	.zero		960


//--------------------- SYMBOLS --------------------------

	.type		.nv.reservedSmem.offset0,@object
	.size		.nv.reservedSmem.offset0,0x4
